	.target	sm_90a

	.elftype	@"ET_EXEC"


//--------------------- .note.nv.tkinfo           --------------------------
	.section	.note.nv.tkinfo,"",@"SHT_NOTE"
	.sectionflags	@"SHF_NOTE_NV_TKINFO"
	.tkinfo
        /*0018*/ 	.word	0x00000002
        /*0030*/ 	.string	""
        /*0030*/ 	.string	"ptxas"
        /*0030*/ 	.string	"Cuda compilation tools, release 13.0, V13.0.88"
        /*0030*/ 	.string	"Build cuda_13.0.r13.0/compiler.36424714_0"
        /*0030*/ 	.string	"-arch sm_90a -m 64 "



//--------------------- .note.nv.cuinfo           --------------------------
	.section	.note.nv.cuinfo,"",@"SHT_NOTE"
	.sectionflags	@"SHF_NOTE_NV_CUINFO"
        /*0018*/ 	.short	0x0002
        /*001a*/ 	.short	0x005a
        /*001c*/ 	.short	0x0082
	.zero		2


//--------------------- .nv.info                  --------------------------
	.section	.nv.info,"",@"SHT_CUDA_INFO"
	.align	4


	//----- nvinfo : EIATTR_REGCOUNT
	.align		4
        /*0000*/ 	.byte	0x04, 0x2f
        /*0002*/ 	.short	(.L_12 - .L_11)
	.align		4
.L_11:
        /*0004*/ 	.word	index@(_ZN7cutlass13device_kernelINS_4gemm6kernel13GemmUniversalIN4cute5tupleIJiiiiEEENS1_10collective13CollectiveMmaINS1_37MainloopSm90TmaGmmaWarpSpecializedFP8ILi7ENS5_IJNS4_1CILi1EEESB_SB_EEENS1_32KernelTmaWarpSpecializedPingpongEEENS5_IJNSA_ILi64EEESF_NSA_ILi32EEEEEENS_12float_e5m2_tENS5_IJlSB_lEEESI_SJ_NS4_8TiledMMAINS4_8MMA_AtomIJNS4_4SM904GMMA30MMA_64x64x32_F32E5M2E5M2_SS_TNILNSN_7ScaleInE1ELSP_1EEEEEENS4_6LayoutISC_NS5_IJNSA_ILi0EEEST_ST_EEEEENS5_IJNS4_10UnderscoreESW_SW_EEEEENS4_13SM90_TMA_LOADENS4_14ComposedLayoutINS4_7SwizzleILi1ELi4ELi3EEENS4_18smem_ptr_flag_bitsILi8EEENSS_INS5_IJNSA_ILi8EEESG_EEENS5_IJSG_SB_EEEEEEEvNS4_8identityESZ_S19_vS1A_EENS_8epilogue10collective6detail29Sm90TmaWarpSpecializedAdapterINS1D_15DefaultEpilogueISI_SJ_SJ_NS1C_6thread17LinearCombinationISI_Li1EffLNS1H_9ScaleType4KindE0ELNS_15FloatRoundStyleE2ESI_EENS1_15EpilogueDefaultEEEEEvvEEEEvNT_6ParamsE)
        /*0008*/ 	.word	0x000000a8


	//----- nvinfo : EIATTR_FRAME_SIZE
	.align		4
.L_12:
        /*000c*/ 	.byte	0x04, 0x11
        /*000e*/ 	.short	(.L_14 - .L_13)
	.align		4
.L_13:
        /*0010*/ 	.word	index@(_ZN7cutlass13device_kernelINS_4gemm6kernel13GemmUniversalIN4cute5tupleIJiiiiEEENS1_10collective13CollectiveMmaINS1_37MainloopSm90TmaGmmaWarpSpecializedFP8ILi7ENS5_IJNS4_1CILi1EEESB_SB_EEENS1_32KernelTmaWarpSpecializedPingpongEEENS5_IJNSA_ILi64EEESF_NSA_ILi32EEEEEENS_12float_e5m2_tENS5_IJlSB_lEEESI_SJ_NS4_8TiledMMAINS4_8MMA_AtomIJNS4_4SM904GMMA30MMA_64x64x32_F32E5M2E5M2_SS_TNILNSN_7ScaleInE1ELSP_1EEEEEENS4_6LayoutISC_NS5_IJNSA_ILi0EEEST_ST_EEEEENS5_IJNS4_10UnderscoreESW_SW_EEEEENS4_13SM90_TMA_LOADENS4_14ComposedLayoutINS4_7SwizzleILi1ELi4ELi3EEENS4_18smem_ptr_flag_bitsILi8EEENSS_INS5_IJNSA_ILi8EEESG_EEENS5_IJSG_SB_EEEEEEEvNS4_8identityESZ_S19_vS1A_EENS_8epilogue10collective6detail29Sm90TmaWarpSpecializedAdapterINS1D_15DefaultEpilogueISI_SJ_SJ_NS1C_6thread17LinearCombinationISI_Li1EffLNS1H_9ScaleType4KindE0ELNS_15FloatRoundStyleE2ESI_EENS1_15EpilogueDefaultEEEEEvvEEEEvNT_6ParamsE)
        /*0014*/ 	.word	0x00000000


	//----- nvinfo : EIATTR_MIN_STACK_SIZE
	.align		4
.L_14:
        /*0018*/ 	.byte	0x04, 0x12
        /*001a*/ 	.short	(.L_16 - .L_15)
	.align		4
.L_15:
        /*001c*/ 	.word	index@(_ZN7cutlass13device_kernelINS_4gemm6kernel13GemmUniversalIN4cute5tupleIJiiiiEEENS1_10collective13CollectiveMmaINS1_37MainloopSm90TmaGmmaWarpSpecializedFP8ILi7ENS5_IJNS4_1CILi1EEESB_SB_EEENS1_32KernelTmaWarpSpecializedPingpongEEENS5_IJNSA_ILi64EEESF_NSA_ILi32EEEEEENS_12float_e5m2_tENS5_IJlSB_lEEESI_SJ_NS4_8TiledMMAINS4_8MMA_AtomIJNS4_4SM904GMMA30MMA_64x64x32_F32E5M2E5M2_SS_TNILNSN_7ScaleInE1ELSP_1EEEEEENS4_6LayoutISC_NS5_IJNSA_ILi0EEEST_ST_EEEEENS5_IJNS4_10UnderscoreESW_SW_EEEEENS4_13SM90_TMA_LOADENS4_14ComposedLayoutINS4_7SwizzleILi1ELi4ELi3EEENS4_18smem_ptr_flag_bitsILi8EEENSS_INS5_IJNSA_ILi8EEESG_EEENS5_IJSG_SB_EEEEEEEvNS4_8identityESZ_S19_vS1A_EENS_8epilogue10collective6detail29Sm90TmaWarpSpecializedAdapterINS1D_15DefaultEpilogueISI_SJ_SJ_NS1C_6thread17LinearCombinationISI_Li1EffLNS1H_9ScaleType4KindE0ELNS_15FloatRoundStyleE2ESI_EENS1_15EpilogueDefaultEEEEEvvEEEEvNT_6ParamsE)
        /*0020*/ 	.word	0x00000000
.L_16:


//--------------------- .nv.compat                --------------------------
	.section	.nv.compat,"",@"SHT_CUDA_COMPAT_INFO"
	.align	4
        /*0000*/ 	.byte	0x02, 0x09, 0x01, 0x00, 0x02, 0x02, 0x04, 0x00, 0x02, 0x05, 0x05, 0x00, 0x03, 0x07, 0x01, 0x01
        /*0010*/ 	.byte	0x02, 0x03, 0x01, 0x00, 0x02, 0x06, 0x01, 0x00, 0x04, 0x0b, 0x08, 0x00, 0x00, 0x00, 0x00, 0x00
        /*0020*/ 	.byte	0x00, 0x00, 0x00, 0x00


//--------------------- .nv.info._ZN7cutlass13device_kernelINS_4gemm6kernel13GemmUniversalIN4cute5tupleIJiiiiEEENS1_10collective13CollectiveMmaINS1_37MainloopSm90TmaGmmaWarpSpecializedFP8ILi7ENS5_IJNS4_1CILi1EEESB_SB_EEENS1_32KernelTmaWarpSpecializedPingpongEEENS5_IJNSA_ILi64EEESF_NSA_ILi32EEEEEENS_12float_e5m2_tENS5_IJlSB_lEEESI_SJ_NS4_8TiledMMAINS4_8MMA_AtomIJNS4_4SM904GMMA30MMA_64x64x32_F32E5M2E5M2_SS_TNILNSN_7ScaleInE1ELSP_1EEEEEENS4_6LayoutISC_NS5_IJNSA_ILi0EEEST_ST_EEEEENS5_IJNS4_10UnderscoreESW_SW_EEEEENS4_13SM90_TMA_LOADENS4_14ComposedLayoutINS4_7SwizzleILi1ELi4ELi3EEENS4_18smem_ptr_flag_bitsILi8EEENSS_INS5_IJNSA_ILi8EEESG_EEENS5_IJSG_SB_EEEEEEEvNS4_8identityESZ_S19_vS1A_EENS_8epilogue10collective6detail29Sm90TmaWarpSpecializedAdapterINS1D_15DefaultEpilogueISI_SJ_SJ_NS1C_6thread17LinearCombinationISI_Li1EffLNS1H_9ScaleType4KindE0ELNS_15FloatRoundStyleE2ESI_EENS1_15EpilogueDefaultEEEEEvvEEEEvNT_6ParamsE --------------------------
	.section	.nv.info._ZN7cutlass13device_kernelINS_4gemm6kernel13GemmUniversalIN4cute5tupleIJiiiiEEENS1_10collective13CollectiveMmaINS1_37MainloopSm90TmaGmmaWarpSpecializedFP8ILi7ENS5_IJNS4_1CILi1EEESB_SB_EEENS1_32KernelTmaWarpSpecializedPingpongEEENS5_IJNSA_ILi64EEESF_NSA_ILi32EEEEEENS_12float_e5m2_tENS5_IJlSB_lEEESI_SJ_NS4_8TiledMMAINS4_8MMA_AtomIJNS4_4SM904GMMA30MMA_64x64x32_F32E5M2E5M2_SS_TNILNSN_7ScaleInE1ELSP_1EEEEEENS4_6LayoutISC_NS5_IJNSA_ILi0EEEST_ST_EEEEENS5_IJNS4_10UnderscoreESW_SW_EEEEENS4_13SM90_TMA_LOADENS4_14ComposedLayoutINS4_7SwizzleILi1ELi4ELi3EEENS4_18smem_ptr_flag_bitsILi8EEENSS_INS5_IJNSA_ILi8EEESG_EEENS5_IJSG_SB_EEEEEEEvNS4_8identityESZ_S19_vS1A_EENS_8epilogue10collective6detail29Sm90TmaWarpSpecializedAdapterINS1D_15DefaultEpilogueISI_SJ_SJ_NS1C_6thread17LinearCombinationISI_Li1EffLNS1H_9ScaleType4KindE0ELNS_15FloatRoundStyleE2ESI_EENS1_15EpilogueDefaultEEEEEvvEEEEvNT_6ParamsE,"",@"SHT_CUDA_INFO"
	.sectionflags	@""
	.align	4


	//----- nvinfo : EIATTR_CUDA_API_VERSION
	.align		4
        /*0000*/ 	.byte	0x04, 0x37
        /*0002*/ 	.short	(.L_18 - .L_17)
.L_17:
        /*0004*/ 	.word	0x00000082


	//----- nvinfo : EIATTR_KPARAM_INFO
	.align		4
.L_18:
        /*0008*/ 	.byte	0x04, 0x17
        /*000a*/ 	.short	(.L_20 - .L_19)
.L_19:
        /*000c*/ 	.word	0x00000000
        /*0010*/ 	.short	0x0000
        /*0012*/ 	.short	0x0070
        /*0014*/ 	.byte	0x00, 0xf0, 0x01, 0x10


	//----- nvinfo : EIATTR_SPARSE_MMA_MASK
	.align		4
.L_20:
        /*0018*/ 	.byte	0x03, 0x50
        /*001a*/ 	.short	0x0000


	//----- nvinfo : EIATTR_MAXREG_COUNT
	.align		4
        /*001c*/ 	.byte	0x03, 0x1b
        /*001e*/ 	.short	0x00a8


	//----- nvinfo : EIATTR_NUM_BARRIERS
	.align		4
        /*0020*/ 	.byte	0x02, 0x4c
        /*0022*/ 	.byte	0x01
	.zero		1


	//----- nvinfo : EIATTR_MERCURY_ISA_VERSION
	.align		4
        /*0024*/ 	.byte	0x03, 0x5f
        /*0026*/ 	.short	0x0101


	//----- nvinfo : EIATTR_INT_WARP_WIDE_INSTR_OFFSETS
	.align		4
        /*0028*/ 	.byte	0x04, 0x31
        /*002a*/ 	.short	(.L_22 - .L_21)


	//   ....[0]....
.L_21:
        /*002c*/ 	.word	0x00000480


	//   ....[1]....
        /*0030*/ 	.word	0x000004a0


	//   ....[2]....
        /*0034*/ 	.word	0x00000520


	//   ....[3]....
        /*0038*/ 	.word	0x00000530


	//   ....[4]....
        /*003c*/ 	.word	0x00000540


	//   ....[5]....
        /*0040*/ 	.word	0x00000560


	//   ....[6]....
        /*0044*/ 	.word	0x000005b0


	//   ....[7]....
        /*0048*/ 	.word	0x000005d0


	//----- nvinfo : EIATTR_COOP_GROUP_MASK_REGIDS
	.align		4
.L_22:
        /*004c*/ 	.byte	0x04, 0x29
        /*004e*/ 	.short	(.L_24 - .L_23)


	//   ....[0]....
.L_23:
        /*0050*/ 	.word	0xffffffff


	//   ....[1]....
        /*0054*/ 	.word	0xffffffff


	//   ....[2]....
        /*0058*/ 	.word	0xffffffff


	//   ....[3]....
        /*005c*/ 	.word	0xffffffff


	//   ....[4]....
        /*0060*/ 	.word	0xffffffff


	//   ....[5]....
        /*0064*/ 	.word	0xffffffff


	//----- nvinfo : EIATTR_COOP_GROUP_INSTR_OFFSETS
	.align		4
.L_24:
        /*0068*/ 	.byte	0x04, 0x28
        /*006a*/ 	.short	(.L_26 - .L_25)


	//   ....[0]....
.L_25:
        /*006c*/ 	.word	0x00000060


	//   ....[1]....
        /*0070*/ 	.word	0x00000070


	//   ....[2]....
        /*0074*/ 	.word	0x00000130


	//   ....[3]....
        /*0078*/ 	.word	0x00000320


	//   ....[4]....
        /*007c*/ 	.word	0x00000360


	//   ....[5]....
        /*0080*/ 	.word	0x000003a0


	//----- nvinfo : EIATTR_REG_RECONFIG
	.align		4
.L_26:
        /*0084*/ 	.byte	0x01, 0x54
	.zero		2


	//----- nvinfo : EIATTR_MBARRIER_INSTR_OFFSETS
	.align		4
        /*0088*/ 	.byte	0x04, 0x39
        /*008a*/ 	.short	(.L_28 - .L_27)


	//   ....[0]....
.L_27:
        /*008c*/ 	.word	0x00000230
        /*0090*/ 	.word	0x000000ff
        /*0094*/ 	.word	0x00000000
        /*0098*/ 	.short	0x0100
        /*009a*/ 	.byte	0x08
	.zero		1


	//   ....[1]....
        /*009c*/ 	.word	0x00000240
        /*00a0*/ 	.word	0x000000ff
        /*00a4*/ 	.word	0x00000038
        /*00a8*/ 	.short	0x0100
        /*00aa*/ 	.byte	0x08
	.zero		1


	//   ....[2]....
        /*00ac*/ 	.word	0x00000250
        /*00b0*/ 	.word	0x000000ff
        /*00b4*/ 	.word	0x00000008
        /*00b8*/ 	.short	0x0100
        /*00ba*/ 	.byte	0x08
	.zero		1


	//   ....[3]....
        /*00bc*/ 	.word	0x00000260
        /*00c0*/ 	.word	0x000000ff
        /*00c4*/ 	.word	0x00000040
        /*00c8*/ 	.short	0x0100
        /*00ca*/ 	.byte	0x08
	.zero		1


	//   ....[4]....
        /*00cc*/ 	.word	0x00000270
        /*00d0*/ 	.word	0x000000ff
        /*00d4*/ 	.word	0x00000010
        /*00d8*/ 	.short	0x0100
        /*00da*/ 	.byte	0x08
	.zero		1


	//   ....[5]....
        /*00dc*/ 	.word	0x00000280
        /*00e0*/ 	.word	0x000000ff
        /*00e4*/ 	.word	0x00000048
        /*00e8*/ 	.short	0x0100
        /*00ea*/ 	.byte	0x08
	.zero		1


	//   ....[6]....
        /*00ec*/ 	.word	0x00000290
        /*00f0*/ 	.word	0x000000ff
        /*00f4*/ 	.word	0x00000018
        /*00f8*/ 	.short	0x0100
        /*00fa*/ 	.byte	0x08
	.zero		1


	//   ....[7]....
        /*00fc*/ 	.word	0x000002a0
        /*0100*/ 	.word	0x000000ff
        /*0104*/ 	.word	0x00000050
        /*0108*/ 	.short	0x0100
        /*010a*/ 	.byte	0x08
	.zero		1


	//   ....[8]....
        /*010c*/ 	.word	0x000002b0
        /*0110*/ 	.word	0x000000ff
        /*0114*/ 	.word	0x00000020
        /*0118*/ 	.short	0x0100
        /*011a*/ 	.byte	0x08
	.zero		1


	//   ....[9]....
        /*011c*/ 	.word	0x000002c0
        /*0120*/ 	.word	0x000000ff
        /*0124*/ 	.word	0x00000058
        /*0128*/ 	.short	0x0100
        /*012a*/ 	.byte	0x08
	.zero		1


	//   ....[10]....
        /*012c*/ 	.word	0x000002d0
        /*0130*/ 	.word	0x000000ff
        /*0134*/ 	.word	0x00000028
        /*0138*/ 	.short	0x0100
        /*013a*/ 	.byte	0x08
	.zero		1


	//   ....[11]....
        /*013c*/ 	.word	0x000002e0
        /*0140*/ 	.word	0x000000ff
        /*0144*/ 	.word	0x00000060
        /*0148*/ 	.short	0x0100
        /*014a*/ 	.byte	0x08
	.zero		1


	//   ....[12]....
        /*014c*/ 	.word	0x000002f0
        /*0150*/ 	.word	0x000000ff
        /*0154*/ 	.word	0x00000030
        /*0158*/ 	.short	0x0100
        /*015a*/ 	.byte	0x08
	.zero		1


	//   ....[13]....
        /*015c*/ 	.word	0x00000300
        /*0160*/ 	.word	0x000000ff
        /*0164*/ 	.word	0x00000068
        /*0168*/ 	.short	0x0100
        /*016a*/ 	.byte	0x08
	.zero		1


	//   ....[14]....
        /*016c*/ 	.word	0x00000610
        /*0170*/ 	.word	0x000000ff
        /*0174*/ 	.word	0x000000a0
        /*0178*/ 	.short	0x0100
        /*017a*/ 	.byte	0x08
	.zero		1


	//   ....[15]....
        /*017c*/ 	.word	0x00000680
        /*0180*/ 	.word	0x000000ff
        /*0184*/ 	.word	0x000000a8
        /*0188*/ 	.short	0x0100
        /*018a*/ 	.byte	0x08
	.zero		1


	//   ....[16]....
        /*018c*/ 	.word	0x000006a0
        /*0190*/ 	.word	0x000000ff
        /*0194*/ 	.word	0x00000080
        /*0198*/ 	.short	0x0100
        /*019a*/ 	.byte	0x09
	.zero		1


	//   ....[17]....
        /*019c*/ 	.word	0x000006b0
        /*01a0*/ 	.word	0x000000ff
        /*01a4*/ 	.word	0x00000088
        /*01a8*/ 	.short	0x0100
        /*01aa*/ 	.byte	0x09
	.zero		1


	//   ....[18]....
        /*01ac*/ 	.word	0x000006c0
        /*01b0*/ 	.word	0x000000ff
        /*01b4*/ 	.word	0x00000090
        /*01b8*/ 	.short	0x0100
        /*01ba*/ 	.byte	0x09
	.zero		1


	//   ....[19]....
        /*01bc*/ 	.word	0x000006d0
        /*01c0*/ 	.word	0x000000ff
        /*01c4*/ 	.word	0x00000098
        /*01c8*/ 	.short	0x0100
        /*01ca*/ 	.byte	0x09
	.zero		1


	//   ....[20]....
        /*01cc*/ 	.word	0x00001520
        /*01d0*/ 	.word	0x000000ff
        /*01d4*/ 	.word	0xfffffff8
        /*01d8*/ 	.short	0x010a
        /*01da*/ 	.byte	0x0f
	.zero		1


	//   ....[21]....
        /*01dc*/ 	.word	0x000017f0
        /*01e0*/ 	.word	0x000000ff
        /*01e4*/ 	.word	0x00000000
        /*01e8*/ 	.short	0x010a
        /*01ea*/ 	.byte	0x06
	.zero		1


	//   ....[22]....
        /*01ec*/ 	.word	0x00001830
        /*01f0*/ 	.word	0x000000ff
        /*01f4*/ 	.word	0x00000000
        /*01f8*/ 	.short	0x010a
        /*01fa*/ 	.byte	0x06
	.zero		1


	//   ....[23]....
        /*01fc*/ 	.word	0x00001d50
        /*0200*/ 	.word	0x000000ff
        /*0204*/ 	.word	0x00000000
        /*0208*/ 	.short	0x010a
        /*020a*/ 	.byte	0x09
	.zero		1


	//   ....[24]....
        /*020c*/ 	.word	0x00001d90
        /*0210*/ 	.word	0x000000ff
        /*0214*/ 	.word	0x00000000
        /*0218*/ 	.short	0x010a
        /*021a*/ 	.byte	0x09
	.zero		1


	//   ....[25]....
        /*021c*/ 	.word	0x00002120
        /*0220*/ 	.word	0x000000ff
        /*0224*/ 	.word	0x00000000
        /*0228*/ 	.short	0x0101
        /*022a*/ 	.byte	0x08
	.zero		1


	//   ....[26]....
        /*022c*/ 	.word	0x00002490
        /*0230*/ 	.word	0x0000000f
        /*0234*/ 	.word	0x00000000
        /*0238*/ 	.short	0x0101
        /*023a*/ 	.byte	0x18
	.zero		1


	//   ....[27]....
        /*023c*/ 	.word	0x00002590
        /*0240*/ 	.word	0x000000ff
        /*0244*/ 	.word	0x00000000
        /*0248*/ 	.short	0x0101
        /*024a*/ 	.byte	0x06
	.zero		1


	//   ....[28]....
        /*024c*/ 	.word	0x00002640
        /*0250*/ 	.word	0x000000ff
        /*0254*/ 	.word	0x00000008
        /*0258*/ 	.short	0x010a
        /*025a*/ 	.byte	0x0f
	.zero		1


	//   ....[29]....
        /*025c*/ 	.word	0x00004ec0
        /*0260*/ 	.word	0x00000004
        /*0264*/ 	.word	0x00000000
        /*0268*/ 	.short	0x0101
        /*026a*/ 	.byte	0x18
	.zero		1


	//   ....[30]....
        /*026c*/ 	.word	0x000057a0
        /*0270*/ 	.word	0x00000013
        /*0274*/ 	.word	0x00000038
        /*0278*/ 	.short	0x010a
        /*027a*/ 	.byte	0x3f
	.zero		1


	//   ....[31]....
        /*027c*/ 	.word	0x00005b60
        /*0280*/ 	.word	0x0000000a
        /*0284*/ 	.word	0x000000a8
        /*0288*/ 	.short	0x0101
        /*028a*/ 	.byte	0x3f
	.zero		1


	//   ....[32]....
        /*028c*/ 	.word	0x00006270
        /*0290*/ 	.word	0x00000005
        /*0294*/ 	.word	0x00000000
        /*0298*/ 	.short	0x010a
        /*029a*/ 	.byte	0x3f
	.zero		1


	//   ....[33]....
        /*029c*/ 	.word	0x000062f0
        /*02a0*/ 	.word	0x00000007
        /*02a4*/ 	.word	0x00000000
        /*02a8*/ 	.short	0x010a
        /*02aa*/ 	.byte	0x3f
	.zero		1


	//   ....[34]....
        /*02ac*/ 	.word	0x00006380
        /*02b0*/ 	.word	0x00000006
        /*02b4*/ 	.word	0x00000000
        /*02b8*/ 	.short	0x010a
        /*02ba*/ 	.byte	0x3f
	.zero		1


	//   ....[35]....
        /*02bc*/ 	.word	0x00006410
        /*02c0*/ 	.word	0x00000009
        /*02c4*/ 	.word	0x00000000
        /*02c8*/ 	.short	0x010a
        /*02ca*/ 	.byte	0x3f
	.zero		1


	//   ....[36]....
        /*02cc*/ 	.word	0x000064a0
        /*02d0*/ 	.word	0x00000008
        /*02d4*/ 	.word	0x00000000
        /*02d8*/ 	.short	0x010a
        /*02da*/ 	.byte	0x3f
	.zero		1


	//   ....[37]....
        /*02dc*/ 	.word	0x00006530
        /*02e0*/ 	.word	0x0000000b
        /*02e4*/ 	.word	0x00000000
        /*02e8*/ 	.short	0x010a
        /*02ea*/ 	.byte	0x3f
	.zero		1


	//   ....[38]....
        /*02ec*/ 	.word	0x000065c0
        /*02f0*/ 	.word	0x00000003
        /*02f4*/ 	.word	0x00000000
        /*02f8*/ 	.short	0x010a
        /*02fa*/ 	.byte	0x3f
	.zero		1


	//   ....[39]....
        /*02fc*/ 	.word	0x00006630
        /*0300*/ 	.word	0x0000000f
        /*0304*/ 	.word	0xfffffff8
        /*0308*/ 	.short	0x010a
        /*030a*/ 	.byte	0x3f
	.zero		1


	//   ....[40]....
        /*030c*/ 	.word	0x00006690
        /*0310*/ 	.word	0x0000000f
        /*0314*/ 	.word	0x00000000
        /*0318*/ 	.short	0x010a
        /*031a*/ 	.byte	0x3f
	.zero		1


	//   ....[41]....
        /*031c*/ 	.word	0x000066f0
        /*0320*/ 	.word	0x00000010
        /*0324*/ 	.word	0x00000000
        /*0328*/ 	.short	0x010a
        /*032a*/ 	.byte	0x3f
	.zero		1


	//   ....[42]....
        /*032c*/ 	.word	0x00006750
        /*0330*/ 	.word	0x0000000f
        /*0334*/ 	.word	0x00000008
        /*0338*/ 	.short	0x010a
        /*033a*/ 	.byte	0x3f
	.zero		1


	//   ....[43]....
        /*033c*/ 	.word	0x00006820
        /*0340*/ 	.word	0x00000013
        /*0344*/ 	.word	0x00000038
        /*0348*/ 	.short	0x010a
        /*034a*/ 	.byte	0x3f
	.zero		1


	//   ....[44]....
        /*034c*/ 	.word	0x00006900
        /*0350*/ 	.word	0x00000005
        /*0354*/ 	.word	0x00000000
        /*0358*/ 	.short	0x010a
        /*035a*/ 	.byte	0x3f
	.zero		1


	//   ....[45]....
        /*035c*/ 	.word	0x00006950
        /*0360*/ 	.word	0x00000007
        /*0364*/ 	.word	0x00000000
        /*0368*/ 	.short	0x010a
        /*036a*/ 	.byte	0x3f
	.zero		1


	//   ....[46]....
        /*036c*/ 	.word	0x000069a0
        /*0370*/ 	.word	0x00000006
        /*0374*/ 	.word	0x00000000
        /*0378*/ 	.short	0x010a
        /*037a*/ 	.byte	0x3f
	.zero		1


	//   ....[47]....
        /*037c*/ 	.word	0x000069f0
        /*0380*/ 	.word	0x00000009
        /*0384*/ 	.word	0x00000000
        /*0388*/ 	.short	0x010a
        /*038a*/ 	.byte	0x3f
	.zero		1


	//   ....[48]....
        /*038c*/ 	.word	0x00006a40
        /*0390*/ 	.word	0x00000008
        /*0394*/ 	.word	0x00000000
        /*0398*/ 	.short	0x010a
        /*039a*/ 	.byte	0x3f
	.zero		1


	//   ....[49]....
        /*039c*/ 	.word	0x00006a90
        /*03a0*/ 	.word	0x0000000b
        /*03a4*/ 	.word	0x00000000
        /*03a8*/ 	.short	0x010a
        /*03aa*/ 	.byte	0x3f
	.zero		1


	//----- nvinfo : EIATTR_NUM_MBARRIERS
	.align		4
.L_28:
        /*03ac*/ 	.byte	0x03, 0x38
        /*03ae*/ 	.short	0x0014


	//----- nvinfo : EIATTR_EXIT_INSTR_OFFSETS
	.align		4
        /*03b0*/ 	.byte	0x04, 0x1c
        /*03b2*/ 	.short	(.L_30 - .L_29)


	//   ....[0]....
.L_29:
        /*03b4*/ 	.word	0x000011d0


	//   ....[1]....
        /*03b8*/ 	.word	0x00001230


	//   ....[2]....
        /*03bc*/ 	.word	0x000054d0


	//   ....[3]....
        /*03c0*/ 	.word	0x00005500


	//   ....[4]....
        /*03c4*/ 	.word	0x00006610


	//----- nvinfo : EIATTR_MAX_THREADS
	.align		4
.L_30:
        /*03c8*/ 	.byte	0x04, 0x05
        /*03ca*/ 	.short	(.L_32 - .L_31)
.L_31:
        /*03cc*/ 	.word	0x00000180
        /*03d0*/ 	.word	0x00000001
        /*03d4*/ 	.word	0x00000001


	//----- nvinfo : EIATTR_CRS_STACK_SIZE
	.align		4
.L_32:
        /*03d8*/ 	.byte	0x04, 0x1e
        /*03da*/ 	.short	(.L_34 - .L_33)
.L_33:
        /*03dc*/ 	.word	0x00000000


	//----- nvinfo : EIATTR_CBANK_PARAM_SIZE
	.align		4
.L_34:
        /*03e0*/ 	.byte	0x03, 0x19
        /*03e2*/ 	.short	0x0470


	//----- nvinfo : EIATTR_PARAM_CBANK
	.align		4
        /*03e4*/ 	.byte	0x04, 0x0a
        /*03e6*/ 	.short	(.L_36 - .L_35)
	.align		4
.L_35:
        /*03e8*/ 	.word	index@(.nv.constant0._ZN7cutlass13device_kernelINS_4gemm6kernel13GemmUniversalIN4cute5tupleIJiiiiEEENS1_10collective13CollectiveMmaINS1_37MainloopSm90TmaGmmaWarpSpecializedFP8ILi7ENS5_IJNS4_1CILi1EEESB_SB_EEENS1_32KernelTmaWarpSpecializedPingpongEEENS5_IJNSA_ILi64EEESF_NSA_ILi32EEEEEENS_12float_e5m2_tENS5_IJlSB_lEEESI_SJ_NS4_8TiledMMAINS4_8MMA_AtomIJNS4_4SM904GMMA30MMA_64x64x32_F32E5M2E5M2_SS_TNILNSN_7ScaleInE1ELSP_1EEEEEENS4_6LayoutISC_NS5_IJNSA_ILi0EEEST_ST_EEEEENS5_IJNS4_10UnderscoreESW_SW_EEEEENS4_13SM90_TMA_LOADENS4_14ComposedLayoutINS4_7SwizzleILi1ELi4ELi3EEENS4_18smem_ptr_flag_bitsILi8EEENSS_INS5_IJNSA_ILi8EEESG_EEENS5_IJSG_SB_EEEEEEEvNS4_8identityESZ_S19_vS1A_EENS_8epilogue10collective6detail29Sm90TmaWarpSpecializedAdapterINS1D_15DefaultEpilogueISI_SJ_SJ_NS1C_6thread17LinearCombinationISI_Li1EffLNS1H_9ScaleType4KindE0ELNS_15FloatRoundStyleE2ESI_EENS1_15EpilogueDefaultEEEEEvvEEEEvNT_6ParamsE)
        /*03ec*/ 	.short	0x0210
        /*03ee*/ 	.short	0x0470


	//----- nvinfo : EIATTR_SW_WAR
	.align		4
.L_36:
        /*03f0*/ 	.byte	0x04, 0x36
        /*03f2*/ 	.short	(.L_38 - .L_37)
.L_37:
        /*03f4*/ 	.word	0x00000008
.L_38:


//--------------------- .nv.callgraph             --------------------------
	.section	.nv.callgraph,"",@"SHT_CUDA_CALLGRAPH"
	.align	4
	.sectionentsize	8
	.align		4
        /*0000*/ 	.word	0x00000000
	.align		4
        /*0004*/ 	.word	0xffffffff
	.align		4
        /*0008*/ 	.word	0x00000000
	.align		4
        /*000c*/ 	.word	0xfffffffe
	.align		4
        /*0010*/ 	.word	0x00000000
	.align		4
        /*0014*/ 	.word	0xfffffffd
	.align		4
        /*0018*/ 	.word	0x00000000
	.align		4
        /*001c*/ 	.word	0xfffffffc


//--------------------- .nv.constant4             --------------------------
	.section	.nv.constant4,"a",@progbits
	.align	8
	.align		8
.nv.constant4:
        /*0000*/ 	.dword	_ZN40_INTERNAL_f5a453e8_4_k_cu_dc40c0b4_289364cuda3std3__45__cpo5beginE
	.align		8
        /*0008*/ 	.dword	_ZN40_INTERNAL_f5a453e8_4_k_cu_dc40c0b4_289364cuda3std3__45__cpo3endE
	.align		8
        /*0010*/ 	.dword	_ZN40_INTERNAL_f5a453e8_4_k_cu_dc40c0b4_289364cuda3std3__45__cpo6cbeginE
	.align		8
        /*0018*/ 	.dword	_ZN40_INTERNAL_f5a453e8_4_k_cu_dc40c0b4_289364cuda3std3__45__cpo4cendE
	.align		8
        /*0020*/ 	.dword	_ZN40_INTERNAL_f5a453e8_4_k_cu_dc40c0b4_289364cuda3std3__442_GLOBAL__N__f5a453e8_4_k_cu_dc40c0b4_289366ignoreE
	.align		8
        /*0028*/ 	.dword	_ZN40_INTERNAL_f5a453e8_4_k_cu_dc40c0b4_289364cuda3std3__419piecewise_constructE
	.align		8
        /*0030*/ 	.dword	_ZN40_INTERNAL_f5a453e8_4_k_cu_dc40c0b4_289364cuda3std3__48in_placeE
	.align		8
        /*0038*/ 	.dword	_ZN40_INTERNAL_f5a453e8_4_k_cu_dc40c0b4_289364cuda3std6ranges3__45__cpo4swapE
	.align		8
        /*0040*/ 	.dword	_ZN40_INTERNAL_f5a453e8_4_k_cu_dc40c0b4_289364cuda3std6ranges3__45__cpo9iter_moveE
	.align		8
        /*0048*/ 	.dword	_ZN40_INTERNAL_f5a453e8_4_k_cu_dc40c0b4_289364cute7productE
	.align		8
        /*0050*/ 	.dword	_ZN40_INTERNAL_f5a453e8_4_k_cu_dc40c0b4_289364cute1_E


//--------------------- .text._ZN7cutlass13device_kernelINS_4gemm6kernel13GemmUniversalIN4cute5tupleIJiiiiEEENS1_10collective13CollectiveMmaINS1_37MainloopSm90TmaGmmaWarpSpecializedFP8ILi7ENS5_IJNS4_1CILi1EEESB_SB_EEENS1_32KernelTmaWarpSpecializedPingpongEEENS5_IJNSA_ILi64EEESF_NSA_ILi32EEEEEENS_12float_e5m2_tENS5_IJlSB_lEEESI_SJ_NS4_8TiledMMAINS4_8MMA_AtomIJNS4_4SM904GMMA30MMA_64x64x32_F32E5M2E5M2_SS_TNILNSN_7ScaleInE1ELSP_1EEEEEENS4_6LayoutISC_NS5_IJNSA_ILi0EEEST_ST_EEEEENS5_IJNS4_10UnderscoreESW_SW_EEEEENS4_13SM90_TMA_LOADENS4_14ComposedLayoutINS4_7SwizzleILi1ELi4ELi3EEENS4_18smem_ptr_flag_bitsILi8EEENSS_INS5_IJNSA_ILi8EEESG_EEENS5_IJSG_SB_EEEEEEEvNS4_8identityESZ_S19_vS1A_EENS_8epilogue10collective6detail29Sm90TmaWarpSpecializedAdapterINS1D_15DefaultEpilogueISI_SJ_SJ_NS1C_6thread17LinearCombinationISI_Li1EffLNS1H_9ScaleType4KindE0ELNS_15FloatRoundStyleE2ESI_EENS1_15EpilogueDefaultEEEEEvvEEEEvNT_6ParamsE --------------------------
	.section	.text._ZN7cutlass13device_kernelINS_4gemm6kernel13GemmUniversalIN4cute5tupleIJiiiiEEENS1_10collective13CollectiveMmaINS1_37MainloopSm90TmaGmmaWarpSpecializedFP8ILi7ENS5_IJNS4_1CILi1EEESB_SB_EEENS1_32KernelTmaWarpSpecializedPingpongEEENS5_IJNSA_ILi64EEESF_NSA_ILi32EEEEEENS_12float_e5m2_tENS5_IJlSB_lEEESI_SJ_NS4_8TiledMMAINS4_8MMA_AtomIJNS4_4SM904GMMA30MMA_64x64x32_F32E5M2E5M2_SS_TNILNSN_7ScaleInE1ELSP_1EEEEEENS4_6LayoutISC_NS5_IJNSA_ILi0EEEST_ST_EEEEENS5_IJNS4_10UnderscoreESW_SW_EEEEENS4_13SM90_TMA_LOADENS4_14ComposedLayoutINS4_7SwizzleILi1ELi4ELi3EEENS4_18smem_ptr_flag_bitsILi8EEENSS_INS5_IJNSA_ILi8EEESG_EEENS5_IJSG_SB_EEEEEEEvNS4_8identityESZ_S19_vS1A_EENS_8epilogue10collective6detail29Sm90TmaWarpSpecializedAdapterINS1D_15DefaultEpilogueISI_SJ_SJ_NS1C_6thread17LinearCombinationISI_Li1EffLNS1H_9ScaleType4KindE0ELNS_15FloatRoundStyleE2ESI_EENS1_15EpilogueDefaultEEEEEvvEEEEvNT_6ParamsE,"ax",@progbits
	.align	128
.text._ZN7cutlass13device_kernelINS_4gemm6kernel13GemmUniversalIN4cute5tupleIJiiiiEEENS1_10collective13CollectiveMmaINS1_37MainloopSm90TmaGmmaWarpSpecializedFP8ILi7ENS5_IJNS4_1CILi1EEESB_SB_EEENS1_32KernelTmaWarpSpecializedPingpongEEENS5_IJNSA_ILi64EEESF_NSA_ILi32EEEEEENS_12float_e5m2_tENS5_IJlSB_lEEESI_SJ_NS4_8TiledMMAINS4_8MMA_AtomIJNS4_4SM904GMMA30MMA_64x64x32_F32E5M2E5M2_SS_TNILNSN_7ScaleInE1ELSP_1EEEEEENS4_6LayoutISC_NS5_IJNSA_ILi0EEEST_ST_EEEEENS5_IJNS4_10UnderscoreESW_SW_EEEEENS4_13SM90_TMA_LOADENS4_14ComposedLayoutINS4_7SwizzleILi1ELi4ELi3EEENS4_18smem_ptr_flag_bitsILi8EEENSS_INS5_IJNSA_ILi8EEESG_EEENS5_IJSG_SB_EEEEEEEvNS4_8identityESZ_S19_vS1A_EENS_8epilogue10collective6detail29Sm90TmaWarpSpecializedAdapterINS1D_15DefaultEpilogueISI_SJ_SJ_NS1C_6thread17LinearCombinationISI_Li1EffLNS1H_9ScaleType4KindE0ELNS_15FloatRoundStyleE2ESI_EENS1_15EpilogueDefaultEEEEEvvEEEEvNT_6ParamsE:
        .type           _ZN7cutlass13device_kernelINS_4gemm6kernel13GemmUniversalIN4cute5tupleIJiiiiEEENS1_10collective13CollectiveMmaINS1_37MainloopSm90TmaGmmaWarpSpecializedFP8ILi7ENS5_IJNS4_1CILi1EEESB_SB_EEENS1_32KernelTmaWarpSpecializedPingpongEEENS5_IJNSA_ILi64EEESF_NSA_ILi32EEEEEENS_12float_e5m2_tENS5_IJlSB_lEEESI_SJ_NS4_8TiledMMAINS4_8MMA_AtomIJNS4_4SM904GMMA30MMA_64x64x32_F32E5M2E5M2_SS_TNILNSN_7ScaleInE1ELSP_1EEEEEENS4_6LayoutISC_NS5_IJNSA_ILi0EEEST_ST_EEEEENS5_IJNS4_10UnderscoreESW_SW_EEEEENS4_13SM90_TMA_LOADENS4_14ComposedLayoutINS4_7SwizzleILi1ELi4ELi3EEENS4_18smem_ptr_flag_bitsILi8EEENSS_INS5_IJNSA_ILi8EEESG_EEENS5_IJSG_SB_EEEEEEEvNS4_8identityESZ_S19_vS1A_EENS_8epilogue10collective6detail29Sm90TmaWarpSpecializedAdapterINS1D_15DefaultEpilogueISI_SJ_SJ_NS1C_6thread17LinearCombinationISI_Li1EffLNS1H_9ScaleType4KindE0ELNS_15FloatRoundStyleE2ESI_EENS1_15EpilogueDefaultEEEEEvvEEEEvNT_6ParamsE,@function
        .size           _ZN7cutlass13device_kernelINS_4gemm6kernel13GemmUniversalIN4cute5tupleIJiiiiEEENS1_10collective13CollectiveMmaINS1_37MainloopSm90TmaGmmaWarpSpecializedFP8ILi7ENS5_IJNS4_1CILi1EEESB_SB_EEENS1_32KernelTmaWarpSpecializedPingpongEEENS5_IJNSA_ILi64EEESF_NSA_ILi32EEEEEENS_12float_e5m2_tENS5_IJlSB_lEEESI_SJ_NS4_8TiledMMAINS4_8MMA_AtomIJNS4_4SM904GMMA30MMA_64x64x32_F32E5M2E5M2_SS_TNILNSN_7ScaleInE1ELSP_1EEEEEENS4_6LayoutISC_NS5_IJNSA_ILi0EEEST_ST_EEEEENS5_IJNS4_10UnderscoreESW_SW_EEEEENS4_13SM90_TMA_LOADENS4_14ComposedLayoutINS4_7SwizzleILi1ELi4ELi3EEENS4_18smem_ptr_flag_bitsILi8EEENSS_INS5_IJNSA_ILi8EEESG_EEENS5_IJSG_SB_EEEEEEEvNS4_8identityESZ_S19_vS1A_EENS_8epilogue10collective6detail29Sm90TmaWarpSpecializedAdapterINS1D_15DefaultEpilogueISI_SJ_SJ_NS1C_6thread17LinearCombinationISI_Li1EffLNS1H_9ScaleType4KindE0ELNS_15FloatRoundStyleE2ESI_EENS1_15EpilogueDefaultEEEEEvvEEEEvNT_6ParamsE,(.L_x_146 - _ZN7cutlass13device_kernelINS_4gemm6kernel13GemmUniversalIN4cute5tupleIJiiiiEEENS1_10collective13CollectiveMmaINS1_37MainloopSm90TmaGmmaWarpSpecializedFP8ILi7ENS5_IJNS4_1CILi1EEESB_SB_EEENS1_32KernelTmaWarpSpecializedPingpongEEENS5_IJNSA_ILi64EEESF_NSA_ILi32EEEEEENS_12float_e5m2_tENS5_IJlSB_lEEESI_SJ_NS4_8TiledMMAINS4_8MMA_AtomIJNS4_4SM904GMMA30MMA_64x64x32_F32E5M2E5M2_SS_TNILNSN_7ScaleInE1ELSP_1EEEEEENS4_6LayoutISC_NS5_IJNSA_ILi0EEEST_ST_EEEEENS5_IJNS4_10UnderscoreESW_SW_EEEEENS4_13SM90_TMA_LOADENS4_14ComposedLayoutINS4_7SwizzleILi1ELi4ELi3EEENS4_18smem_ptr_flag_bitsILi8EEENSS_INS5_IJNSA_ILi8EEESG_EEENS5_IJSG_SB_EEEEEEEvNS4_8identityESZ_S19_vS1A_EENS_8epilogue10collective6detail29Sm90TmaWarpSpecializedAdapterINS1D_15DefaultEpilogueISI_SJ_SJ_NS1C_6thread17LinearCombinationISI_Li1EffLNS1H_9ScaleType4KindE0ELNS_15FloatRoundStyleE2ESI_EENS1_15EpilogueDefaultEEEEEvvEEEEvNT_6ParamsE)
        .other          _ZN7cutlass13device_kernelINS_4gemm6kernel13GemmUniversalIN4cute5tupleIJiiiiEEENS1_10collective13CollectiveMmaINS1_37MainloopSm90TmaGmmaWarpSpecializedFP8ILi7ENS5_IJNS4_1CILi1EEESB_SB_EEENS1_32KernelTmaWarpSpecializedPingpongEEENS5_IJNSA_ILi64EEESF_NSA_ILi32EEEEEENS_12float_e5m2_tENS5_IJlSB_lEEESI_SJ_NS4_8TiledMMAINS4_8MMA_AtomIJNS4_4SM904GMMA30MMA_64x64x32_F32E5M2E5M2_SS_TNILNSN_7ScaleInE1ELSP_1EEEEEENS4_6LayoutISC_NS5_IJNSA_ILi0EEEST_ST_EEEEENS5_IJNS4_10UnderscoreESW_SW_EEEEENS4_13SM90_TMA_LOADENS4_14ComposedLayoutINS4_7SwizzleILi1ELi4ELi3EEENS4_18smem_ptr_flag_bitsILi8EEENSS_INS5_IJNSA_ILi8EEESG_EEENS5_IJSG_SB_EEEEEEEvNS4_8identityESZ_S19_vS1A_EENS_8epilogue10collective6detail29Sm90TmaWarpSpecializedAdapterINS1D_15DefaultEpilogueISI_SJ_SJ_NS1C_6thread17LinearCombinationISI_Li1EffLNS1H_9ScaleType4KindE0ELNS_15FloatRoundStyleE2ESI_EENS1_15EpilogueDefaultEEEEEvvEEEEvNT_6ParamsE,@"STO_CUDA_ENTRY STV_DEFAULT"
_ZN7cutlass13device_kernelINS_4gemm6kernel13GemmUniversalIN4cute5tupleIJiiiiEEENS1_10collective13CollectiveMmaINS1_37MainloopSm90TmaGmmaWarpSpecializedFP8ILi7ENS5_IJNS4_1CILi1EEESB_SB_EEENS1_32KernelTmaWarpSpecializedPingpongEEENS5_IJNSA_ILi64EEESF_NSA_ILi32EEEEEENS_12float_e5m2_tENS5_IJlSB_lEEESI_SJ_NS4_8TiledMMAINS4_8MMA_AtomIJNS4_4SM904GMMA30MMA_64x64x32_F32E5M2E5M2_SS_TNILNSN_7ScaleInE1ELSP_1EEEEEENS4_6LayoutISC_NS5_IJNSA_ILi0EEEST_ST_EEEEENS5_IJNS4_10UnderscoreESW_SW_EEEEENS4_13SM90_TMA_LOADENS4_14ComposedLayoutINS4_7SwizzleILi1ELi4ELi3EEENS4_18smem_ptr_flag_bitsILi8EEENSS_INS5_IJNSA_ILi8EEESG_EEENS5_IJSG_SB_EEEEEEEvNS4_8identityESZ_S19_vS1A_EENS_8epilogue10collective6detail29Sm90TmaWarpSpecializedAdapterINS1D_15DefaultEpilogueISI_SJ_SJ_NS1C_6thread17LinearCombinationISI_Li1EffLNS1H_9ScaleType4KindE0ELNS_15FloatRoundStyleE2ESI_EENS1_15EpilogueDefaultEEEEEvvEEEEvNT_6ParamsE:
[----:B------:R-:W-:Y:S01]  /*0000*/  LDC R1, c[0x0][0x28] ;  /* 0x00000a00ff017b82 */ /* 0x000fe20000000800 */
[----:B------:R-:W0:Y:S01]  /*0010*/  S2R R11, SR_TID.X ;  /* 0x00000000000b7919 */ /* 0x000e220000002100 */
[----:B------:R-:W-:Y:S01]  /*0020*/  ELECT P0, URZ, PT ;  /* 0x00000000003f782f */ /* 0x000fe20003800000 */
[----:B------:R-:W-:Y:S01]  /*0030*/  BSSY B0, `(.L_x_0) ;  /* 0x000000f000007945 */ /* 0x000fe20003800000 */
[--C-:B0-----:R-:W-:Y:S02]  /*0040*/  SHF.R.U32.HI R0, RZ, 0x5, R11.reuse ;  /* 0x00000005ff007819 */ /* 0x101fe4000001160b */
[----:B------:R-:W-:-:S03]  /*0050*/  SHF.R.U32.HI R4, RZ, 0x7, R11 ;  /* 0x00000007ff047819 */ /* 0x000fc6000001160b */
[----:B------:R-:W0:Y:S04]  /*0060*/  SHFL.IDX PT, R2, R0, RZ, 0x1f ;  /* 0x00001fff00027589 */ /* 0x000e2800000e0000 */
[----:B------:R1:W2:Y:S01]  /*0070*/  SHFL.IDX PT, R5, R4, RZ, 0x1f ;  /* 0x00001fff04057589 */ /* 0x0002a200000e0000 */
[----:B0-----:R-:W-:-:S13]  /*0080*/  ISETP.NE.OR P0, PT, R2, RZ, !P0 ;  /* 0x000000ff0200720c */ /* 0x001fda0004705670 */
[----:B-12---:R-:W-:Y:S05]  /*0090*/  @P0 BRA `(.L_x_1) ;  /* 0x0000000000200947 */ /* 0x006fea0003800000 */
[----:B------:R-:W-:Y:S02]  /*00a0*/  ULDC.64 UR4, c[0x0][0x198] ;  /* 0x0000660000047ab9 */ /* 0x000fe40000000a00 */
[----:B------:R-:W-:Y:S02]  /*00b0*/  UIADD3 UR6, UP0, UR4, 0xf0, URZ ;  /* 0x000000f004067890 */ /* 0x000fe4000ff1e03f */
[----:B------:R-:W-:Y:S02]  /*00c0*/  UIADD3 UR4, UP1, UR4, 0x1f0, URZ ;  /* 0x000001f004047890 */ /* 0x000fe4000ff3e03f */
[----:B------:R-:W-:Y:S02]  /*00d0*/  UIADD3.X UR7, URZ, UR5, URZ, UP0, !UPT ;  /* 0x000000053f077290 */ /* 0x000fe400087fe43f */
[----:B------:R-:W-:-:S07]  /*00e0*/  UIADD3.X UR5, URZ, UR5, URZ, UP1, !UPT ;  /* 0x000000053f057290 */ /* 0x000fce0008ffe43f */
[----:B------:R0:W-:Y:S02]  /*00f0*/  UTMACCTL.PF [UR6] ;  /* 0x00000000060079b9 */ /* 0x0001e40008040000 */
[----:B------:R0:W-:Y:S02]  /*0100*/  UTMACCTL.PF [UR4] ;  /* 0x00000000040079b9 */ /* 0x0001e40008040000 */
[----:B0-----:R-:W-:Y:S01]  /*0110*/  NOP ;  /* 0x0000000000007918 */ /* 0x001fe20000000000 */
.L_x_1:
[----:B------:R-:W-:Y:S05]  /*0120*/  BSYNC B0 ;  /* 0x0000000000007941 */ /* 0x000fea0003800000 */
.L_x_0:
[----:B------:R-:W0:Y:S02]  /*0130*/  SHFL.IDX PT, R3, R0, RZ, 0x1f ;  /* 0x00001fff00037589 */ /* 0x000e2400000e0000 */
[----:B0-----:R-:W-:-:S13]  /*0140*/  ISETP.NE.AND P0, PT, R3, RZ, PT ;  /* 0x000000ff0300720c */ /* 0x001fda0003f05270 */
[----:B------:R-:W-:Y:S05]  /*0150*/  @P0 BRA `(.L_x_2) ;  /* 0x0000000000700947 */ /* 0x000fea0003800000 */
[----:B------:R-:W0:Y:S01]  /*0160*/  S2UR UR8, SR_CgaCtaId ;  /* 0x00000000000879c3 */ /* 0x000e220000008800 */
[----:B------:R-:W-:Y:S01]  /*0170*/  UMOV UR4, 0x400 ;  /* 0x0000040000047882 */ /* 0x000fe20000000000 */
[----:B------:R-:W-:Y:S01]  /*0180*/  UMOV UR5, 0x1 ;  /* 0x0000000100057882 */ /* 0x000fe20000000000 */
[----:B------:R-:W-:Y:S01]  /*0190*/  UMOV UR6, 0x80 ;  /* 0x0000008000067882 */ /* 0x000fe20000000000 */
[----:B------:R-:W-:Y:S01]  /*01a0*/  ELECT P0, URZ, PT ;  /* 0x00000000003f782f */ /* 0x000fe20003800000 */
[----:B------:R-:W-:-:S04]  /*01b0*/  UIADD3 UR6, -UR6, 0x100000, URZ ;  /* 0x0010000006067890 */ /* 0x000fc8000fffe13f */
[----:B------:R-:W-:Y:S02]  /*01c0*/  USHF.L.U32 UR7, UR6, 0xb, URZ ;  /* 0x0000000b06077899 */ /* 0x000fe4000800063f */
[----:B------:R-:W-:Y:S02]  /*01d0*/  USHF.L.U32 UR6, UR6, 0x1, URZ ;  /* 0x0000000106067899 */ /* 0x000fe4000800063f */
[----:B0-----:R-:W-:Y:S02]  /*01e0*/  ULEA UR8, UR8, UR4, 0x18 ;  /* 0x0000000408087291 */ /* 0x001fe4000f8ec03f */
[----:B------:R-:W-:-:S04]  /*01f0*/  UIADD3 UR4, -UR5, 0x100000, URZ ;  /* 0x0010000005047890 */ /* 0x000fc8000fffe13f */
[----:B------:R-:W-:Y:S02]  /*0200*/  USHF.L.U32 UR5, UR4, 0xb, URZ ;  /* 0x0000000b04057899 */ /* 0x000fe4000800063f */
[----:B------:R-:W-:Y:S01]  /*0210*/  USHF.L.U32 UR4, UR4, 0x1, URZ ;  /* 0x0000000104047899 */ /* 0x000fe2000800063f */
[----:B------:R-:W0:Y:S11]  /*0220*/  FENCE.VIEW.ASYNC.S ;  /* 0x00000000000073c6 */ /* 0x000e360000000000 */
[----:B0-----:R0:W1:Y:S01]  /*0230*/  SYNCS.EXCH.64 URZ, [UR8], UR4 ;  /* 0x00000004083f75b2 */ /* 0x0010620008000100 */
[----:B------:R0:W2:Y:S01]  /*0240*/  SYNCS.EXCH.64 URZ, [UR8+0x38], UR6 ;  /* 0x00003806083f75b2 */ /* 0x0000a20008000100 */
[----:B------:R0:W3:Y:S01]  /*0250*/  SYNCS.EXCH.64 URZ, [UR8+0x8], UR4 ;  /* 0x00000804083f75b2 */ /* 0x0000e20008000100 */
[----:B------:R0:W4:Y:S01]  /*0260*/  SYNCS.EXCH.64 URZ, [UR8+0x40], UR6 ;  /* 0x00004006083f75b2 */ /* 0x0001220008000100 */
[----:B------:R0:W0:Y:S01]  /*0270*/  SYNCS.EXCH.64 URZ, [UR8+0x10], UR4 ;  /* 0x00001004083f75b2 */ /* 0x0000220008000100 */
        /* <DEDUP_REMOVED lines=9> */
[----:B------:R-:W-:Y:S01]  /*0310*/  NOP ;  /* 0x0000000000007918 */ /* 0x000fe20000000000 */
.L_x_2:
[----:B------:R-:W5:Y:S01]  /*0320*/  SHFL.IDX PT, R6, R0, RZ, 0x1f ;  /* 0x00001fff00067589 */ /* 0x000f6200000e0000 */
[----:B------:R-:W-:Y:S01]  /*0330*/  ELECT P0, URZ, PT ;  /* 0x00000000003f782f */ /* 0x000fe20003800000 */
[----:B------:R-:W-:Y:S01]  /*0340*/  NOP ;  /* 0x0000000000007918 */ /* 0x000fe20000000000 */
[----:B------:R-:W-:Y:S01]  /*0350*/  ELECT P1, URZ, PT ;  /* 0x00000000003f782f */ /* 0x000fe20003820000 */
[----:B------:R1:W2:Y:S01]  /*0360*/  SHFL.IDX PT, R3, R0, RZ, 0x1f ;  /* 0x00001fff00037589 */ /* 0x0002a200000e0000 */
[----:B0-----:R-:W-:Y:S01]  /*0370*/  UMOV UR4, 0x20 ;  /* 0x0000002000047882 */ /* 0x001fe20000000000 */
[----:B------:R-:W-:Y:S01]  /*0380*/  UMOV UR11, 0x80 ;  /* 0x00000080000b7882 */ /* 0x000fe20000000000 */
[----:B------:R-:W-:Y:S01]  /*0390*/  NOP ;  /* 0x0000000000007918 */ /* 0x000fe20000000000 */
[----:B------:R-:W0:Y:S01]  /*03a0*/  SHFL.IDX PT, R4, R4, RZ, 0x1f ;  /* 0x00001fff04047589 */ /* 0x000e2200000e0000 */
[C---:B------:R-:W-:Y:S01]  /*03b0*/  VIADD R33, R5.reuse, 0xffffffff ;  /* 0xffffffff05217836 */ /* 0x040fe20000000000 */
[----:B------:R-:W-:Y:S01]  /*03c0*/  ULDC.64 UR20, c[0x0][0x208] ;  /* 0x0000820000147ab9 */ /* 0x000fe20000000a00 */
[----:B------:R-:W-:-:S02]  /*03d0*/  ISETP.NE.AND P2, PT, R5, RZ, PT ;  /* 0x000000ff0500720c */ /* 0x000fc40003f45270 */
[----:B-1----:R-:W-:Y:S02]  /*03e0*/  SHF.R.S32.HI R0, RZ, 0x1f, R11 ;  /* 0x0000001fff007819 */ /* 0x002fe4000001140b */
[----:B------:R-:W-:Y:S02]  /*03f0*/  ISETP.GE.U32.AND P3, PT, R33, 0x2, PT ;  /* 0x000000022100780c */ /* 0x000fe40003f66070 */
[----:B------:R-:W-:-:S04]  /*0400*/  LEA.HI R0, R0, R11, RZ, 0x7 ;  /* 0x0000000b00007211 */ /* 0x000fc800078f38ff */
[----:B------:R-:W-:Y:S02]  /*0410*/  LOP3.LUT R0, R0, 0xffffff80, RZ, 0xc0, !PT ;  /* 0xffffff8000007812 */ /* 0x000fe400078ec0ff */
[----:B-----5:R-:W-:-:S03]  /*0420*/  ISETP.NE.OR P0, PT, R6, RZ, !P0 ;  /* 0x000000ff0600720c */ /* 0x020fc60004705670 */
[----:B------:R-:W-:Y:S01]  /*0430*/  IMAD.IADD R10, R11, 0x1, -R0 ;  /* 0x000000010b0a7824 */ /* 0x000fe200078e0a00 */
[----:B--2---:R-:W-:Y:S02]  /*0440*/  ISETP.NE.OR P1, PT, R3, RZ, !P1 ;  /* 0x000000ff0300720c */ /* 0x004fe40004f25670 */
[----:B------:R-:W-:Y:S02]  /*0450*/  SHF.R.S32.HI R3, RZ, 0x1f, R2 ;  /* 0x0000001fff037819 */ /* 0x000fe40000011402 */
[----:B0-----:R-:W-:Y:S02]  /*0460*/  R2UR UR15, R4 ;  /* 0x00000000040f72ca */ /* 0x001fe400000e0000 */
[----:B------:R-:W-:-:S03]  /*0470*/  LEA.HI R3, R3, R2, RZ, 0x2 ;  /* 0x0000000203037211 */ /* 0x000fc600078f10ff */
[----:B------:R-:W-:Y:S01]  /*0480*/  VOTEU.ALL UP0, P0 ;  /* 0x00000000003f7886 */ /* 0x000fe20000000000 */
[----:B------:R-:W-:-:S03]  /*0490*/  LOP3.LUT R3, R3, 0xfffffffc, RZ, 0xc0, !PT ;  /* 0xfffffffc03037812 */ /* 0x000fc600078ec0ff */
[----:B------:R-:W-:Y:S01]  /*04a0*/  VOTEU.ALL UP1, P1 ;  /* 0x00000000003f7886 */ /* 0x000fe20000820000 */
[----:B------:R-:W0:Y:S01]  /*04b0*/  @!UP0 S2UR UR7, SR_CgaCtaId ;  /* 0x00000000000789c3 */ /* 0x000e220000008800 */
[----:B------:R-:W-:Y:S01]  /*04c0*/  @!UP0 UMOV UR6, 0x400 ;  /* 0x0000040000068882 */ /* 0x000fe20000000000 */
[----:B------:R-:W-:-:S04]  /*04d0*/  @!UP0 UIADD3 UR4, -UR4, 0x100000, URZ ;  /* 0x0010000004048890 */ /* 0x000fc8000fffe13f */
[----:B------:R-:W-:Y:S02]  /*04e0*/  @!UP0 USHF.L.U32 UR5, UR4, 0xb, URZ ;  /* 0x0000000b04058899 */ /* 0x000fe4000800063f */
[----:B------:R-:W-:Y:S01]  /*04f0*/  @!UP0 USHF.L.U32 UR4, UR4, 0x1, URZ ;  /* 0x0000000104048899 */ /* 0x000fe2000800063f */
[----:B------:R-:W-:Y:S01]  /*0500*/  IMAD.IADD R20, R2, 0x1, -R3 ;  /* 0x0000000102147824 */ /* 0x000fe200078e0a03 */
[----:B------:R-:W-:Y:S01]  /*0510*/  @!UP1 UMOV UR9, 0x400 ;  /* 0x0000040000099882 */ /* 0x000fe20000000000 */
[----:B------:R-:W-:Y:S01]  /*0520*/  VOTEU.ALL UP2, P1 ;  /* 0x00000000003f7886 */ /* 0x000fe20000840000 */
[----:B------:R-:W-:Y:S01]  /*0530*/  VOTEU.ALL UP3, P1 ;  /* 0x00000000003f7886 */ /* 0x000fe20000860000 */
[----:B------:R-:W-:Y:S01]  /*0540*/  VOTEU.ALL UP4, P1 ;  /* 0x00000000003f7886 */ /* 0x000fe20000880000 */
[----:B------:R-:W1:Y:S01]  /*0550*/  @!UP1 S2UR UR10, SR_CgaCtaId ;  /* 0x00000000000a99c3 */ /* 0x000e620000008800 */
[----:B------:R-:W-:Y:S01]  /*0560*/  VOTEU.ALL UP5, P1 ;  /* 0x00000000003f7886 */ /* 0x000fe200008a0000 */
[----:B0-----:R-:W-:-:S02]  /*0570*/  @!UP0 ULEA UR8, UR7, UR6, 0x18 ;  /* 0x0000000607088291 */ /* 0x001fc4000f8ec03f */
[----:B------:R-:W-:-:S04]  /*0580*/  @!UP1 UIADD3 UR6, -UR11, 0x100000, URZ ;  /* 0x001000000b069890 */ /* 0x000fc8000fffe13f */
[----:B------:R-:W-:Y:S02]  /*0590*/  @!UP1 USHF.L.U32 UR7, UR6, 0xb, URZ ;  /* 0x0000000b06079899 */ /* 0x000fe4000800063f */
[----:B------:R-:W-:Y:S01]  /*05a0*/  @!UP1 USHF.L.U32 UR6, UR6, 0x1, URZ ;  /* 0x0000000106069899 */ /* 0x000fe2000800063f */
[----:B------:R-:W-:Y:S01]  /*05b0*/  VOTEU.ALL UP0, P0 ;  /* 0x00000000003f7886 */ /* 0x000fe20000000000 */
[----:B-1----:R-:W-:Y:S01]  /*05c0*/  @!UP1 ULEA UR9, UR10, UR9, 0x18 ;  /* 0x000000090a099291 */ /* 0x002fe2000f8ec03f */
[----:B------:R-:W-:Y:S02]  /*05d0*/  VOTEU.ALL UP1, P0 ;  /* 0x00000000003f7886 */ /* 0x000fe40000020000 */
[----:B------:R-:W-:Y:S01]  /*05e0*/  ULDC.64 UR10, c[0x0][0x598] ;  /* 0x00016600000a7ab9 */ /* 0x000fe20000000a00 */
[----:B------:R-:W-:Y:S01]  /*05f0*/  ISETP.NE.AND P0, PT, R20, 0x3, PT ;  /* 0x000000031400780c */ /* 0x000fe20003f05270 */
[----:B------:R-:W0:Y:S02]  /*0600*/  FENCE.VIEW.ASYNC.S ;  /* 0x00000000000073c6 */ /* 0x000e240000000000 */
[----:B0-----:R0:W3:Y:S01]  /*0610*/  @!UP0 SYNCS.EXCH.64 URZ, [UR8+0xa0], UR4 ;  /* 0x0000a004083f85b2 */ /* 0x0010e20008000100 */
[----:B------:R-:W-:-:S02]  /*0620*/  ISETP.NE.U32.AND P1, PT, RZ, UR10, PT ;  /* 0x0000000aff007c0c */ /* 0x000fc4000bf25070 */
[----:B------:R-:W-:Y:S02]  /*0630*/  ISETP.EQ.OR P0, PT, R20, RZ, !P0 ;  /* 0x000000ff1400720c */ /* 0x000fe40004702670 */
[----:B------:R-:W-:Y:S02]  /*0640*/  ISETP.NE.AND.EX P1, PT, RZ, UR11, PT, P1 ;  /* 0x0000000bff007c0c */ /* 0x000fe4000bf25310 */
[----:B------:R-:W-:-:S04]  /*0650*/  ISETP.EQ.AND P0, PT, R5, RZ, P0 ;  /* 0x000000ff0500720c */ /* 0x000fc80000702270 */
[----:B------:R-:W-:-:S04]  /*0660*/  SEL R7, RZ, 0x1, !P0 ;  /* 0x00000001ff077807 */ /* 0x000fc80004000000 */
[----:B------:R-:W-:Y:S01]  /*0670*/  SEL R7, R7, 0x2, P3 ;  /* 0x0000000207077807 */ /* 0x000fe20001800000 */
[----:B------:R0:W3:Y:S01]  /*0680*/  @!UP1 SYNCS.EXCH.64 URZ, [UR8+0xa8], UR4 ;  /* 0x0000a804083f95b2 */ /* 0x0000e20008000100 */
[----:B------:R-:W-:Y:S01]  /*0690*/  NOP ;  /* 0x0000000000007918 */ /* 0x000fe20000000000 */
[----:B------:R0:W3:Y:S01]  /*06a0*/  @!UP2 SYNCS.EXCH.64 URZ, [UR9+0x80], UR6 ;  /* 0x00008006093fa5b2 */ /* 0x0000e20008000100 */
[----:B------:R0:W3:Y:S01]  /*06b0*/  @!UP3 SYNCS.EXCH.64 URZ, [UR9+0x88], UR6 ;  /* 0x00008806093fb5b2 */ /* 0x0000e20008000100 */
[----:B------:R0:W3:Y:S01]  /*06c0*/  @!UP4 SYNCS.EXCH.64 URZ, [UR9+0x90], UR6 ;  /* 0x00009006093fc5b2 */ /* 0x0000e20008000100 */
[----:B------:R0:W3:Y:S01]  /*06d0*/  @!UP5 SYNCS.EXCH.64 URZ, [UR9+0x98], UR6 ;  /* 0x00009806093fd5b2 */ /* 0x0000e20008000100 */
[----:B------:R-:W-:Y:S01]  /*06e0*/  NOP ;  /* 0x0000000000007918 */ /* 0x000fe20000000000 */
[----:B---34-:R-:W-:Y:S06]  /*06f0*/  BAR.SYNC.DEFER_BLOCKING 0x0 ;  /* 0x0000000000007b1d */ /* 0x018fec0000010000 */
[----:B0-----:R-:W-:Y:S05]  /*0700*/  @!P1 BRA `(.L_x_3) ;  /* 0x00000000001c9947 */ /* 0x001fea0003800000 */
[----:B------:R-:W0:Y:S02]  /*0710*/  LDC.64 R2, c[0x0][0x598] ;  /* 0x00016600ff027b82 */ /* 0x000e240000000a00 */
[----:B0-----:R-:W2:Y:S02]  /*0720*/  LDG.E.64 R2, desc[UR20][R2.64] ;  /* 0x0000001402027981 */ /* 0x001ea4000c1e1b00 */
[----:B--2---:R-:W-:-:S04]  /*0730*/  ISETP.NE.U32.AND P0, PT, R2, RZ, PT ;  /* 0x000000ff0200720c */ /* 0x004fc80003f05070 */
[----:B------:R-:W-:-:S13]  /*0740*/  ISETP.NE.AND.EX P0, PT, R3, RZ, PT, P0 ;  /* 0x000000ff0300720c */ /* 0x000fda0003f05300 */
[----:B------:R-:W-:Y:S05]  /*0750*/  @!P0 BRA `(.L_x_3) ;  /* 0x0000000000088947 */ /* 0x000fea0003800000 */
[----:B------:R2:W5:Y:S01]  /*0760*/  LD.E R12, desc[UR20][R2.64] ;  /* 0x00000014020c7980 */ /* 0x000562000c101900 */
[----:B------:R-:W-:Y:S05]  /*0770*/  BRA `(.L_x_4) ;  /* 0x0000000000207947 */ /* 0x000fea0003800000 */
.L_x_3:
[----:B------:R-:W-:Y:S02]  /*0780*/  ULDC.64 UR4, c[0x0][0x588] ;  /* 0x0001620000047ab9 */ /* 0x000fe40000000a00 */
[----:B------:R-:W-:-:S04]  /*0790*/  ISETP.NE.U32.AND P0, PT, RZ, UR4, PT ;  /* 0x00000004ff007c0c */ /* 0x000fc8000bf05070 */
[----:B------:R-:W-:-:S13]  /*07a0*/  ISETP.NE.AND.EX P0, PT, RZ, UR5, PT, P0 ;  /* 0x00000005ff007c0c */ /* 0x000fda000bf05300 */
[----:B------:R-:W-:Y:S05]  /*07b0*/  @!P0 BRA `(.L_x_5) ;  /* 0x00000000000c8947 */ /* 0x000fea0003800000 */
[----:B------:R-:W0:Y:S02]  /*07c0*/  LDC.64 R12, c[0x0][0x588] ;  /* 0x00016200ff0c7b82 */ /* 0x000e240000000a00 */
[----:B0-----:R1:W5:Y:S01]  /*07d0*/  LDG.E R12, desc[UR20][R12.64] ;  /* 0x000000140c0c7981 */ /* 0x001362000c1e1900 */
[----:B------:R-:W-:Y:S05]  /*07e0*/  BRA `(.L_x_4) ;  /* 0x0000000000047947 */ /* 0x000fea0003800000 */
.L_x_5:
[----:B------:R-:W0:Y:S02]  /*07f0*/  LDC R12, c[0x0][0x580] ;  /* 0x00016000ff0c7b82 */ /* 0x000e240000000800 */
.L_x_4:
[----:B------:R-:W-:Y:S02]  /*0800*/  ULDC.64 UR4, c[0x0][0x5a0] ;  /* 0x0001680000047ab9 */ /* 0x000fe40000000a00 */
[----:B------:R-:W-:-:S04]  /*0810*/  ISETP.NE.U32.AND P0, PT, RZ, UR4, PT ;  /* 0x00000004ff007c0c */ /* 0x000fc8000bf05070 */
[----:B------:R-:W-:-:S13]  /*0820*/  ISETP.NE.AND.EX P0, PT, RZ, UR5, PT, P0 ;  /* 0x00000005ff007c0c */ /* 0x000fda000bf05300 */
[----:B------:R-:W-:Y:S05]  /*0830*/  @!P0 BRA `(.L_x_6) ;  /* 0x00000000001c8947 */ /* 0x000fea0003800000 */
[----:B--2---:R-:W2:Y:S02]  /*0840*/  LDC.64 R2, c[0x0][0x5a0] ;  /* 0x00016800ff027b82 */ /* 0x004ea40000000a00 */
[----:B--2---:R-:W2:Y:S02]  /*0850*/  LDG.E.64 R2, desc[UR20][R2.64] ;  /* 0x0000001402027981 */ /* 0x004ea4000c1e1b00 */
[----:B--2---:R-:W-:-:S04]  /*0860*/  ISETP.NE.U32.AND P0, PT, R2, RZ, PT ;  /* 0x000000ff0200720c */ /* 0x004fc80003f05070 */
[----:B------:R-:W-:-:S13]  /*0870*/  ISETP.NE.AND.EX P0, PT, R3, RZ, PT, P0 ;  /* 0x000000ff0300720c */ /* 0x000fda0003f05300 */
[----:B------:R-:W-:Y:S05]  /*0880*/  @!P0 BRA `(.L_x_6) ;  /* 0x0000000000088947 */ /* 0x000fea0003800000 */
[----:B-1----:R4:W5:Y:S01]  /*0890*/  LD.E R13, desc[UR20][R2.64] ;  /* 0x00000014020d7980 */ /* 0x002962000c101900 */
[----:B------:R-:W-:Y:S05]  /*08a0*/  BRA `(.L_x_7) ;  /* 0x0000000000207947 */ /* 0x000fea0003800000 */
.L_x_6:
[----:B------:R-:W-:Y:S02]  /*08b0*/  ULDC.64 UR4, c[0x0][0x590] ;  /* 0x0001640000047ab9 */ /* 0x000fe40000000a00 */
[----:B------:R-:W-:-:S04]  /*08c0*/  ISETP.NE.U32.AND P0, PT, RZ, UR4, PT ;  /* 0x00000004ff007c0c */ /* 0x000fc8000bf05070 */
[----:B------:R-:W-:-:S13]  /*08d0*/  ISETP.NE.AND.EX P0, PT, RZ, UR5, PT, P0 ;  /* 0x00000005ff007c0c */ /* 0x000fda000bf05300 */
[----:B------:R-:W-:Y:S05]  /*08e0*/  @!P0 BRA `(.L_x_8) ;  /* 0x00000000000c8947 */ /* 0x000fea0003800000 */
[----:B--2---:R-:W1:Y:S02]  /*08f0*/  LDC.64 R2, c[0x0][0x590] ;  /* 0x00016400ff027b82 */ /* 0x004e640000000a00 */
[----:B-1----:R3:W5:Y:S01]  /*0900*/  LDG.E R13, desc[UR20][R2.64] ;  /* 0x00000014020d7981 */ /* 0x002762000c1e1900 */
[----:B------:R-:W-:Y:S05]  /*0910*/  BRA `(.L_x_7) ;  /* 0x0000000000047947 */ /* 0x000fea0003800000 */
.L_x_8:
[----:B-1----:R-:W1:Y:S02]  /*0920*/  LDC R13, c[0x0][0x584] ;  /* 0x00016100ff0d7b82 */ /* 0x002e640000000800 */
.L_x_7:
[----:B------:R-:W0:Y:S01]  /*0930*/  LDC R0, c[0x0][0x65c] ;  /* 0x00019700ff007b82 */ /* 0x000e220000000800 */
[----:B------:R-:W2:Y:S01]  /*0940*/  S2R R21, SR_CTAID.Y ;  /* 0x0000000000157919 */ /* 0x000ea20000002600 */
[----:B------:R-:W-:Y:S01]  /*0950*/  ULDC UR8, c[0x0][0x28c] ;  /* 0x0000a30000087ab9 */ /* 0x000fe20000000800 */
[----:B------:R-:W-:Y:S01]  /*0960*/  ISETP.NE.AND P0, PT, R5, 0x2, PT ;  /* 0x000000020500780c */ /* 0x000fe20003f05270 */
[----:B------:R-:W-:Y:S01]  /*0970*/  UIADD3 UR8, UR8, 0x1f, URZ ;  /* 0x0000001f08087890 */ /* 0x000fe2000fffe03f */
[----:B------:R-:W1:Y:S01]  /*0980*/  S2R R14, SR_CTAID.X ;  /* 0x00000000000e7919 */ /* 0x000e620000002500 */
[----:B------:R-:W-:Y:S01]  /*0990*/  UMOV UR5, URZ ;  /* 0x0000003f00057c82 */ /* 0x000fe20008000000 */
[----:B------:R-:W-:Y:S01]  /*09a0*/  UMOV UR4, URZ ;  /* 0x0000003f00047c82 */ /* 0x000fe20008000000 */
[----:B------:R-:W-:-:S04]  /*09b0*/  USHF.R.S32.HI UR9, URZ, 0x1f, UR8 ;  /* 0x0000001f3f097899 */ /* 0x000fc80008011408 */
[----:B------:R-:W-:-:S04]  /*09c0*/  ULEA.HI UR9, UR9, UR8, URZ, 0x5 ;  /* 0x0000000809097291 */ /* 0x000fc8000f8f283f */
[----:B------:R-:W-:Y:S01]  /*09d0*/  USHF.R.S32.HI UR13, URZ, 0x5, UR9 ;  /* 0x000000053f0d7899 */ /* 0x000fe20008011409 */
[----:B0-----:R-:W-:-:S13]  /*09e0*/  ISETP.NE.AND P4, PT, R0, 0x1, PT ;  /* 0x000000010000780c */ /* 0x001fda0003f85270 */
[----:B------:R-:W1:Y:S01]  /*09f0*/  @P4 LDC R15, c[0x0][0x10] ;  /* 0x00000400ff0f4b82 */ /* 0x000e620000000800 */
[----:B--234-:R-:W-:Y:S02]  /*0a00*/  @P4 IMAD.MOV.U32 R2, RZ, RZ, R21 ;  /* 0x000000ffff024224 */ /* 0x01cfe400078e0015 */
[----:B------:R-:W-:Y:S02]  /*0a10*/  @P4 IMAD.MOV.U32 R3, RZ, RZ, RZ ;  /* 0x000000ffff034224 */ /* 0x000fe400078e00ff */
[----:B------:R-:W-:-:S03]  /*0a20*/  @P4 IMAD.MOV.U32 R5, RZ, RZ, RZ ;  /* 0x000000ffff054224 */ /* 0x000fc600078e00ff */
[----:B------:R-:W0:Y:S01]  /*0a30*/  @!P4 LDC R9, c[0x0][0xc] ;  /* 0x00000300ff09cb82 */ /* 0x000e220000000800 */
[----:B------:R-:W-:Y:S01]  /*0a40*/  ULDC UR6, c[0x0][0xc] ;  /* 0x0000030000067ab9 */ /* 0x000fe20000000800 */
[----:B------:R-:W-:Y:S02]  /*0a50*/  ULDC UR7, c[0x0][0x10] ;  /* 0x0000040000077ab9 */ /* 0x000fe40000000800 */
[----:B------:R-:W-:-:S04]  /*0a60*/  UIMAD.WIDE.U32 UR6, UR6, UR7, URZ ;  /* 0x00000007060672a5 */ /* 0x000fc8000f8e003f */
[----:B------:R-:W2:Y:S01]  /*0a70*/  LDC R8, c[0x0][0x14] ;  /* 0x00000500ff087b82 */ /* 0x000ea20000000800 */
[----:B-1----:R-:W-:-:S04]  /*0a80*/  @P4 IMAD.WIDE.U32 R2, R14, R15, R2 ;  /* 0x0000000f0e024225 */ /* 0x002fc800078e0002 */
[----:B------:R-:W-:Y:S02]  /*0a90*/  IMAD.MOV.U32 R15, RZ, RZ, RZ ;  /* 0x000000ffff0f7224 */ /* 0x000fe400078e00ff */
[----:B------:R-:W-:Y:S02]  /*0aa0*/  @P4 IMAD.IADD R3, R3, 0x1, R5 ;  /* 0x0000000103034824 */ /* 0x000fe400078e0205 */
[----:B0-----:R-:W-:-:S04]  /*0ab0*/  @!P4 IMAD.WIDE.U32 R4, R9, R21, R14 ;  /* 0x000000150904c225 */ /* 0x001fc800078e000e */
[----:B------:R-:W-:Y:S02]  /*0ac0*/  @!P4 IMAD.MOV.U32 R2, RZ, RZ, R4 ;  /* 0x000000ffff02c224 */ /* 0x000fe400078e0004 */
[----:B------:R-:W-:Y:S02]  /*0ad0*/  @!P4 IMAD.MOV.U32 R3, RZ, RZ, R5 ;  /* 0x000000ffff03c224 */ /* 0x000fe400078e0005 */
[C---:B--2---:R-:W-:Y:S02]  /*0ae0*/  IMAD R17, R8.reuse, UR7, RZ ;  /* 0x0000000708117c24 */ /* 0x044fe4000f8e02ff */
[----:B------:R-:W-:Y:S01]  /*0af0*/  IMAD.WIDE.U32 R8, R8, UR6, RZ ;  /* 0x0000000608087c25 */ /* 0x000fe2000f8e00ff */
[----:B------:R-:W-:-:S03]  /*0b00*/  ULDC.64 UR6, c[0x0][0x650] ;  /* 0x0001940000067ab9 */ /* 0x000fc60000000a00 */
[----:B------:R-:W-:Y:S01]  /*0b10*/  IMAD.IADD R0, R9, 0x1, R17 ;  /* 0x0000000109007824 */ /* 0x000fe200078e0211 */
[----:B------:R-:W-:Y:S06]  /*0b20*/  @P0 BRA `(.L_x_9) ;  /* 0x0000000000280947 */ /* 0x000fec0003800000 */
[----:B------:R-:W-:Y:S01]  /*0b30*/  UIMAD.WIDE.U32 UR4, UR13, 0x24924925, URZ ;  /* 0x249249250d0478a5 */ /* 0x000fe2000f8e003f */
[----:B------:R-:W-:Y:S01]  /*0b40*/  IADD3 R2, P0, R2, R8, RZ ;  /* 0x0000000802027210 */ /* 0x000fe20007f1e0ff */
[----:B------:R-:W-:Y:S02]  /*0b50*/  UISETP.GE.U32.AND UP0, UPT, UR13, 0x7, UPT ;  /* 0x000000070d00788c */ /* 0x000fe4000bf06070 */
[----:B------:R-:W-:Y:S02]  /*0b60*/  UIADD3 UR4, -UR5, UR13, URZ ;  /* 0x0000000d05047290 */ /* 0x000fe4000fffe13f */
[----:B------:R-:W-:Y:S02]  /*0b70*/  IMAD.X R3, R0, 0x1, R3, P0 ;  /* 0x0000000100037824 */ /* 0x000fe400000e0603 */
[----:B------:R-:W-:-:S04]  /*0b80*/  ULEA.HI UR4, UR4, UR5, URZ, 0x1f ;  /* 0x0000000504047291 */ /* 0x000fc8000f8ff83f */
[----:B------:R-:W-:-:S03]  /*0b90*/  USHF.R.U32.HI UR5, URZ, 0x2, UR4 ;  /* 0x000000023f057899 */ /* 0x000fc60008011604 */
[----:B------:R-:W-:Y:S01]  /*0ba0*/  UMOV UR4, URZ ;  /* 0x0000003f00047c82 */ /* 0x000fe20008000000 */
[----:B------:R-:W-:Y:S02]  /*0bb0*/  @UP0 ULOP3.LUT UR4, UR5, 0x1, URZ, 0xc0, !UPT ;  /* 0x0000000105040892 */ /* 0x000fe4000f8ec03f */
[----:B------:R-:W-:-:S12]  /*0bc0*/  UIMAD UR5, UR5, -0x7, UR13 ;  /* 0xfffffff9050578a4 */ /* 0x000fd8000f8e020d */
.L_x_9:
[----:B------:R-:W-:Y:S01]  /*0bd0*/  ISETP.GE.U32.AND P0, PT, R2, UR6, PT ;  /* 0x0000000602007c0c */ /* 0x000fe2000bf06070 */
[----:B------:R-:W-:Y:S01]  /*0be0*/  IMAD.MOV.U32 R6, RZ, RZ, -0x1 ;  /* 0xffffffffff067424 */ /* 0x000fe200078e00ff */
[----:B------:R-:W-:Y:S01]  /*0bf0*/  PRMT R16, RZ, 0x7610, R16 ;  /* 0x00007610ff107816 */ /* 0x000fe20000000010 */
[----:B------:R-:W-:Y:S01]  /*0c00*/  IMAD.MOV.U32 R4, RZ, RZ, -0x1 ;  /* 0xffffffffff047424 */ /* 0x000fe200078e00ff */
[----:B------:R-:W-:Y:S01]  /*0c10*/  ISETP.GE.U32.AND.EX P0, PT, R3, UR7, PT, P0 ;  /* 0x0000000703007c0c */ /* 0x000fe2000bf06100 */
[----:B------:R-:W-:-:S12]  /*0c20*/  IMAD.MOV.U32 R5, RZ, RZ, -0x1 ;  /* 0xffffffffff057424 */ /* 0x000fd800078e00ff */
[----:B------:R-:W-:Y:S05]  /*0c30*/  @P0 BRA `(.L_x_10) ;  /* 0x00000004005c0947 */ /* 0x000fea0003800000 */
[----:B------:R-:W0:Y:S01]  /*0c40*/  LDC.64 R24, c[0x0][0x628] ;  /* 0x00018a00ff187b82 */ /* 0x000e220000000a00 */
[----:B------:R-:W-:Y:S02]  /*0c50*/  IMAD.MOV.U32 R4, RZ, RZ, R2 ;  /* 0x000000ffff047224 */ /* 0x000fe400078e0002 */
[----:B------:R-:W-:-:S05]  /*0c60*/  IMAD.MOV.U32 R5, RZ, RZ, R3 ;  /* 0x000000ffff057224 */ /* 0x000fca00078e0003 */
[----:B------:R-:W1:Y:S08]  /*0c70*/  LDC R6, c[0x0][0x630] ;  /* 0x00018c00ff067b82 */ /* 0x000e700000000800 */
[----:B------:R-:W2:Y:S01]  /*0c80*/  LDC.64 R26, c[0x0][0x620] ;  /* 0x00018800ff1a7b82 */ /* 0x000ea20000000a00 */
[----:B0-----:R-:W-:-:S04]  /*0c90*/  ISETP.NE.U32.AND P0, PT, R24, RZ, PT ;  /* 0x000000ff1800720c */ /* 0x001fc80003f05070 */
[----:B------:R-:W-:-:S13]  /*0ca0*/  ISETP.NE.AND.EX P0, PT, R25, RZ, PT, P0 ;  /* 0x000000ff1900720c */ /* 0x000fda0003f05300 */
[----:B-12---:R-:W-:Y:S05]  /*0cb0*/  @!P0 BRA `(.L_x_11) ;  /* 0x0000000000288947 */ /* 0x006fea0003800000 */
[----:B------:R-:W0:Y:S02]  /*0cc0*/  LDC R19, c[0x0][0x634] ;  /* 0x00018d00ff137b82 */ /* 0x000e240000000800 */
[----:B0-----:R-:W-:-:S05]  /*0cd0*/  IADD3 R19, P0, R2, R19, RZ ;  /* 0x0000001302137210 */ /* 0x001fca0007f1e0ff */
[----:B------:R-:W-:-:S04]  /*0ce0*/  IMAD.X R23, RZ, RZ, R3, P0 ;  /* 0x000000ffff177224 */ /* 0x000fc800000e0603 */
[----:B------:R-:W-:-:S04]  /*0cf0*/  IMAD.WIDE.U32 R4, R23, R24, RZ ;  /* 0x0000001817047225 */ /* 0x000fc800078e00ff */
[----:B------:R-:W-:-:S04]  /*0d00*/  IMAD.WIDE.U32 R16, P0, R19, R25, R4 ;  /* 0x0000001913107225 */ /* 0x000fc80007800004 */
[----:B------:R-:W-:-:S04]  /*0d10*/  IMAD.WIDE.U32 R4, R19, R24, RZ ;  /* 0x0000001813047225 */ /* 0x000fc800078e00ff */
[----:B------:R-:W-:Y:S01]  /*0d20*/  IMAD.X R19, RZ, RZ, RZ, P0 ;  /* 0x000000ffff137224 */ /* 0x000fe200000e06ff */
[----:B------:R-:W-:Y:S01]  /*0d30*/  IADD3 RZ, P0, R5, R16, RZ ;  /* 0x0000001005ff7210 */ /* 0x000fe20007f1e0ff */
[----:B------:R-:W-:-:S04]  /*0d40*/  IMAD.MOV.U32 R18, RZ, RZ, R17 ;  /* 0x000000ffff127224 */ /* 0x000fc800078e0011 */
[----:B------:R-:W-:-:S08]  /*0d50*/  IMAD.WIDE.U32.X R4, R23, R25, R18, P0 ;  /* 0x0000001917047225 */ /* 0x000fd000000e0412 */
.L_x_11:
[--C-:B------:R-:W-:Y:S01]  /*0d60*/  SHF.R.U64 R32, R4, R6, R5.reuse ;  /* 0x0000000604207219 */ /* 0x100fe20000001205 */
[----:B------:R-:W0:Y:S01]  /*0d70*/  LDC.64 R28, c[0x0][0x640] ;  /* 0x00019000ff1c7b82 */ /* 0x000e220000000a00 */
[----:B------:R-:W-:Y:S01]  /*0d80*/  I2FP.F32.U32 R4, R14 ;  /* 0x0000000e00047245 */ /* 0x000fe20000201000 */
[----:B------:R-:W-:Y:S01]  /*0d90*/  ULDC UR6, c[0x0][0x150] ;  /* 0x0000540000067ab9 */ /* 0x000fe20000000800 */
[----:B------:R-:W-:Y:S02]  /*0da0*/  SHF.R.U32.HI R5, RZ, R6, R5 ;  /* 0x00000006ff057219 */ /* 0x000fe40000011605 */
[----:B------:R-:W-:Y:S01]  /*0db0*/  IADD3 R17, P0, RZ, -R32, RZ ;  /* 0x80000020ff117210 */ /* 0x000fe20007f1e0ff */
[----:B------:R-:W-:Y:S01]  /*0dc0*/  FMUL R6, R4, UR6 ;  /* 0x0000000604067c20 */ /* 0x000fe20008400000 */
[----:B------:R-:W-:Y:S01]  /*0dd0*/  ULDC UR6, c[0x0][0x154] ;  /* 0x0000550000067ab9 */ /* 0x000fe20000000800 */
[----:B------:R-:W1:Y:S02]  /*0de0*/  LDC R18, c[0x0][0x618] ;  /* 0x00018600ff127b82 */ /* 0x000e640000000800 */
[----:B------:R-:W-:-:S02]  /*0df0*/  IMAD.X R19, RZ, RZ, ~R5, P0 ;  /* 0x000000ffff137224 */ /* 0x000fc400000e0e05 */
[----:B------:R-:W2:Y:S01]  /*0e00*/  F2I.U32.TRUNC.NTZ R6, R6 ;  /* 0x0000000600067305 */ /* 0x000ea2000020f000 */
[----:B------:R-:W-:-:S03]  /*0e10*/  IMAD.WIDE.U32 R4, R17, R26, R2 ;  /* 0x0000001a11047225 */ /* 0x000fc600078e0002 */
[----:B------:R-:W3:Y:S01]  /*0e20*/  LDC R15, c[0x0][0x144] ;  /* 0x00005100ff0f7b82 */ /* 0x000ee20000000800 */
[----:B------:R-:W-:-:S04]  /*0e30*/  IMAD R16, R19, R26, RZ ;  /* 0x0000001a13107224 */ /* 0x000fc800078e02ff */
[----:B------:R-:W-:-:S03]  /*0e40*/  IMAD R17, R17, R27, R16 ;  /* 0x0000001b11117224 */ /* 0x000fc600078e0210 */
[----:B------:R-:W4:Y:S01]  /*0e50*/  LDC R22, c[0x0][0x608] ;  /* 0x00018200ff167b82 */ /* 0x000f220000000800 */
[----:B------:R-:W-:Y:S01]  /*0e60*/  IMAD.IADD R17, R5, 0x1, R17 ;  /* 0x0000000105117824 */ /* 0x000fe200078e0211 */
[----:B0-----:R-:W-:Y:S01]  /*0e70*/  ISETP.NE.U32.AND P0, PT, R28, RZ, PT ;  /* 0x000000ff1c00720c */ /* 0x001fe20003f05070 */
[----:B--2---:R-:W-:-:S03]  /*0e80*/  IMAD.MOV R5, RZ, RZ, -R6 ;  /* 0x000000ffff057224 */ /* 0x004fc600078e0a06 */
[----:B------:R-:W-:Y:S02]  /*0e90*/  ISETP.NE.AND.EX P0, PT, R29, RZ, PT, P0 ;  /* 0x000000ff1d00720c */ /* 0x000fe40003f05300 */
[----:B------:R-:W0:Y:S01]  /*0ea0*/  LDC R19, c[0x0][0x658] ;  /* 0x00019600ff137b82 */ /* 0x000e220000000800 */
[-CC-:B-1----:R-:W-:Y:S02]  /*0eb0*/  SHF.R.U64 R26, R4, R18.reuse, R17.reuse ;  /* 0x00000012041a7219 */ /* 0x182fe40000001211 */
[----:B------:R-:W-:Y:S02]  /*0ec0*/  I2FP.F32.U32 R4, R21 ;  /* 0x0000001500047245 */ /* 0x000fe40000201000 */
[----:B------:R-:W-:Y:S01]  /*0ed0*/  SHF.R.U32.HI R17, RZ, R18, R17 ;  /* 0x00000012ff117219 */ /* 0x000fe20000011611 */
[----:B------:R-:W-:Y:S02]  /*0ee0*/  IMAD.MOV.U32 R18, RZ, RZ, 0x1 ;  /* 0x00000001ff127424 */ /* 0x000fe400078e00ff */
[----:B------:R-:W1:Y:S01]  /*0ef0*/  LDC R24, c[0x0][0x148] ;  /* 0x00005200ff187b82 */ /* 0x000e620000000800 */
[----:B---3--:R-:W-:-:S02]  /*0f00*/  IMAD R6, R15, R5, R14 ;  /* 0x000000050f067224 */ /* 0x008fc400078e020e */
[----:B------:R-:W-:Y:S01]  /*0f10*/  FMUL R5, R4, UR6 ;  /* 0x0000000604057c20 */ /* 0x000fe20008400000 */
[----:B------:R-:W-:-:S04]  /*0f20*/  IMAD.MOV.U32 R4, RZ, RZ, -0x1 ;  /* 0xffffffffff047424 */ /* 0x000fc800078e00ff */
[----:B------:R-:W2:Y:S01]  /*0f30*/  LDC R25, c[0x0][0x600] ;  /* 0x00018000ff197b82 */ /* 0x000ea20000000800 */
[-CC-:B----4-:R-:W-:Y:S02]  /*0f40*/  SHF.R.U64 R34, R26, R22.reuse, R17.reuse ;  /* 0x000000161a227219 */ /* 0x190fe40000001211 */
[----:B------:R-:W-:Y:S02]  /*0f50*/  SHF.R.U32.HI R14, RZ, R22, R17 ;  /* 0x00000016ff0e7219 */ /* 0x000fe40000011611 */
[----:B------:R3:W4:Y:S03]  /*0f60*/  F2I.U32.TRUNC.NTZ R22, R5 ;  /* 0x0000000500167305 */ /* 0x000726000020f000 */
[----:B------:R-:W1:Y:S01]  /*0f70*/  LDC R27, c[0x0][0x648] ;  /* 0x00019200ff1b7b82 */ /* 0x000e620000000800 */
[-C--:B0-----:R-:W-:Y:S02]  /*0f80*/  SHF.R.U64 R36, R34, R19.reuse, R14 ;  /* 0x0000001322247219 */ /* 0x081fe4000000120e */
[----:B------:R-:W-:-:S02]  /*0f90*/  SHF.L.U32 R4, R4, R19, RZ ;  /* 0x0000001304047219 */ /* 0x000fc400000006ff */
[-C--:B------:R-:W-:Y:S02]  /*0fa0*/  SHF.R.U32.HI R14, RZ, R19.reuse, R14 ;  /* 0x00000013ff0e7219 */ /* 0x080fe4000001160e */
[----:B------:R-:W-:Y:S01]  /*0fb0*/  SHF.L.U32 R18, R18, R19, RZ ;  /* 0x0000001312127219 */ /* 0x000fe200000006ff */
[----:B------:R-:W0:Y:S01]  /*0fc0*/  LDC R31, c[0x0][0x638] ;  /* 0x00018e00ff1f7b82 */ /* 0x000e220000000800 */
[----:B------:R-:W-:Y:S01]  /*0fd0*/  LOP3.LUT R19, RZ, R4, RZ, 0x33, !PT ;  /* 0x00000004ff137212 */ /* 0x000fe200078e33ff */
[----:B------:R-:W-:Y:S02]  /*0fe0*/  IMAD.MOV.U32 R4, RZ, RZ, R36 ;  /* 0x000000ffff047224 */ /* 0x000fe400078e0024 */
[----:B---3--:R-:W-:-:S04]  /*0ff0*/  IMAD.MOV.U32 R5, RZ, RZ, R14 ;  /* 0x000000ffff057224 */ /* 0x008fc800078e000e */
[----:B------:R-:W3:Y:S01]  /*1000*/  LDC R30, c[0x0][0x610] ;  /* 0x00018400ff1e7b82 */ /* 0x000ee20000000800 */
[----:B----4-:R-:W-:Y:S05]  /*1010*/  @!P0 BRA `(.L_x_12) ;  /* 0x0000000000288947 */ /* 0x010fea0003800000 */
[----:B------:R-:W4:Y:S02]  /*1020*/  LDC R17, c[0x0][0x64c] ;  /* 0x00019300ff117b82 */ /* 0x000f240000000800 */
[----:B----4-:R-:W-:-:S05]  /*1030*/  IADD3 R17, P0, R36, R17, RZ ;  /* 0x0000001124117210 */ /* 0x010fca0007f1e0ff */
        /* <DEDUP_REMOVED lines=8> */
.L_x_12:
[----:B-1----:R-:W-:Y:S01]  /*10c0*/  SHF.R.U64 R4, R4, R27, R5 ;  /* 0x0000001b04047219 */ /* 0x002fe20000001205 */
[----:B--2---:R-:W-:Y:S01]  /*10d0*/  VIADD R5, R25, 0xffffffff ;  /* 0xffffffff19057836 */ /* 0x004fe20000000000 */
[----:B------:R-:W-:Y:S01]  /*10e0*/  LOP3.LUT R19, R34, R19, RZ, 0xc0, !PT ;  /* 0x0000001322137212 */ /* 0x000fe200078ec0ff */
[----:B------:R-:W-:Y:S02]  /*10f0*/  IMAD.MOV R22, RZ, RZ, -R22 ;  /* 0x000000ffff167224 */ /* 0x000fe400078e0a16 */
[----:B------:R-:W-:Y:S01]  /*1100*/  IMAD.MOV R14, RZ, RZ, -R4 ;  /* 0x000000ffff0e7224 */ /* 0x000fe200078e0a04 */
[----:B------:R-:W-:Y:S01]  /*1110*/  LOP3.LUT R5, R26, R5, RZ, 0xc0, !PT ;  /* 0x000000051a057212 */ /* 0x000fe200078ec0ff */
[----:B------:R-:W-:Y:S02]  /*1120*/  IMAD R19, R18, R4, R19 ;  /* 0x0000000412137224 */ /* 0x000fe400078e0213 */
[----:B------:R-:W-:Y:S02]  /*1130*/  @P4 IMAD R6, R24, R22, R21 ;  /* 0x0000001618064224 */ /* 0x000fe400078e0215 */
[----:B0-----:R-:W-:-:S02]  /*1140*/  IMAD R4, R14, R31, R36 ;  /* 0x0000001f0e047224 */ /* 0x001fc400078e0224 */
[----:B---3--:R-:W-:Y:S02]  /*1150*/  IMAD R6, R19, R30, R6 ;  /* 0x0000001e13067224 */ /* 0x008fe400078e0206 */
[----:B------:R-:W-:Y:S02]  /*1160*/  IMAD R5, R4, R25, R5 ;  /* 0x0000001904057224 */ /* 0x000fe400078e0205 */
[----:B------:R-:W-:-:S03]  /*1170*/  IMAD.MOV.U32 R16, RZ, RZ, 0x1 ;  /* 0x00000001ff107424 */ /* 0x000fc600078e00ff */
[----:B------:R-:W-:Y:S02]  /*1180*/  SEL R4, R5, R6, !P4 ;  /* 0x0000000605047207 */ /* 0x000fe40006000000 */
[----:B------:R-:W-:Y:S01]  /*1190*/  SEL R6, R6, R5, !P4 ;  /* 0x0000000506067207 */ /* 0x000fe20006000000 */
[----:B------:R-:W-:-:S07]  /*11a0*/  IMAD.MOV.U32 R5, RZ, RZ, R32 ;  /* 0x000000ffff057224 */ /* 0x000fce00078e0020 */
.L_x_10:
[----:B------:R-:W-:Y:S05]  /*11b0*/  @!P2 BRA `(.L_x_13) ;  /* 0x0000004000c8a947 */ /* 0x000fea0003800000 */
[----:B------:R-:W-:-:S13]  /*11c0*/  ISETP.GT.U32.AND P0, PT, R33, 0x1, PT ;  /* 0x000000012100780c */ /* 0x000fda0003f04070 */
[----:B------:R-:W-:Y:S05]  /*11d0*/  @P0 EXIT ;  /* 0x000000000000094d */ /* 0x000fea0003800000 */
.L_x_14:
[----:B------:R-:W-:-:S08]  /*11e0*/  NOP ;  /* 0x0000000000007918 */ /* 0x000fd00000000000 */
[----:B------:R-:W0:Y:S02]  /*11f0*/  USETMAXREG.TRY_ALLOC.CTAPOOL UP0, 0xe8 ;  /* 0x000000e8000079c8 */ /* 0x000e240008000600 */
[----:B0-----:R-:W-:-:S13]  /*1200*/  PLOP3.LUT P0, PT, PT, PT, UP0, 0x80, 0x0 ;  /* 0x000000000000781c */ /* 0x001fda0003f0f008 */
[----:B------:R-:W-:Y:S05]  /*1210*/  @!P0 BRA `(.L_x_14) ;  /* 0xfffffffc00f08947 */ /* 0x000fea000383ffff */
[----:B------:R-:W-:-:S13]  /*1220*/  LOP3.LUT P0, RZ, R16, 0xff, RZ, 0xc0, !PT ;  /* 0x000000ff10ff7812 */ /* 0x000fda000780c0ff */
[----:B------:R-:W-:Y:S05]  /*1230*/  @!P0 EXIT ;  /* 0x000000000000894d */ /* 0x000fea0003800000 */
[----:B------:R-:W0:Y:S01]  /*1240*/  S2UR UR6, SR_CgaCtaId ;  /* 0x00000000000679c3 */ /* 0x000e220000008800 */
[----:B------:R-:W-:Y:S01]  /*1250*/  SHF.R.S32.HI R11, RZ, 0x1f, R10 ;  /* 0x0000001fff0b7819 */ /* 0x000fe2000001140a */
[----:B------:R-:W-:Y:S01]  /*1260*/  UIADD3 UR7, UR15, -0x1, URZ ;  /* 0xffffffff0f077890 */ /* 0x000fe2000fffe03f */
[----:B------:R-:W-:Y:S01]  /*1270*/  LOP3.LUT R86, R7, 0x1, RZ, 0xfc, !PT ;  /* 0x0000000107567812 */ /* 0x000fe200078efcff */
[----:B------:R-:W-:Y:S01]  /*1280*/  UMOV UR12, 0x400 ;  /* 0x00000400000c7882 */ /* 0x000fe20000000000 */
[CC--:B------:R-:W-:Y:S01]  /*1290*/  LEA.HI R15, R11.reuse, R10.reuse, RZ, 0x2 ;  /* 0x0000000a0b0f7211 */ /* 0x0c0fe200078f10ff */
[----:B------:R-:W-:Y:S01]  /*12a0*/  UISETP.LT.AND UP0, UPT, UR13, 0x1, UPT ;  /* 0x000000010d00788c */ /* 0x000fe2000bf01270 */
[----:B------:R-:W-:Y:S01]  /*12b0*/  LEA.HI R16, R11, R10, RZ, 0x5 ;  /* 0x0000000a0b107211 */ /* 0x000fe200078f28ff */
[----:B------:R-:W-:Y:S01]  /*12c0*/  USHF.L.U32 UR23, UR13, 0x1, URZ ;  /* 0x000000010d177899 */ /* 0x000fe2000800063f */
[--C-:B------:R-:W-:Y:S01]  /*12d0*/  SHF.R.S32.HI R14, RZ, 0x2, R15.reuse ;  /* 0x00000002ff0e7819 */ /* 0x100fe2000001140f */
[----:B------:R-:W-:Y:S01]  /*12e0*/  USEL UR14, UR13, 0x1, UP0 ;  /* 0x000000010d0e7887 */ /* 0x000fe20008000000 */
[----:B------:R-:W-:Y:S01]  /*12f0*/  SHF.R.S32.HI R17, RZ, 0x1f, R15 ;  /* 0x0000001fff117819 */ /* 0x000fe2000001140f */
[----:B------:R-:W-:Y:S01]  /*1300*/  UISETP.NE.AND UP0, UPT, UR7, URZ, UPT ;  /* 0x0000003f0700728c */ /* 0x000fe2000bf05270 */
[----:B------:R-:W-:Y:S01]  /*1310*/  LOP3.LUT R11, R15, 0xfffffffc, RZ, 0xc0, !PT ;  /* 0xfffffffc0f0b7812 */ /* 0x000fe200078ec0ff */
[----:B------:R-:W-:Y:S01]  /*1320*/  UIADD3 UR14, -UR14, UR13, URZ ;  /* 0x0000000d0e0e7290 */ /* 0x000fe2000fffe13f */
[----:B------:R-:W-:Y:S01]  /*1330*/  LEA.HI R17, R17, R14, RZ, 0x3 ;  /* 0x0000000e11117211 */ /* 0x000fe200078f18ff */
[----:B------:R-:W-:-:S02]  /*1340*/  USEL UR9, URZ, 0x1, UP0 ;  /* 0x000000013f097887 */ /* 0x000fc40008000000 */
[----:B------:R-:W-:Y:S01]  /*1350*/  IMAD.IADD R18, R10, 0x1, -R11 ;  /* 0x000000010a127824 */ /* 0x000fe200078e0a0b */
[----:B------:R-:W-:-:S03]  /*1360*/  LOP3.LUT R17, R17, 0xfffffff8, RZ, 0xc0, !PT ;  /* 0xfffffff811117812 */ /* 0x000fc600078ec0ff */
[----:B------:R-:W-:Y:S01]  /*1370*/  IMAD.U32 R87, RZ, RZ, UR9 ;  /* 0x00000009ff577e24 */ /* 0x000fe2000f8e00ff */
[----:B0-----:R-:W-:Y:S01]  /*1380*/  ULEA UR12, UR6, UR12, 0x18 ;  /* 0x0000000c060c7291 */ /* 0x001fe2000f8ec03f */
[----:B------:R-:W-:Y:S01]  /*1390*/  IMAD.IADD R14, R14, 0x1, -R17 ;  /* 0x000000010e0e7824 */ /* 0x000fe200078e0a11 */
[----:B------:R-:W-:Y:S01]  /*13a0*/  USHF.L.U32 UR6, UR7, 0x3, URZ ;  /* 0x0000000307067899 */ /* 0x000fe2000800063f */
[----:B------:R-:W-:Y:S01]  /*13b0*/  SHF.R.S32.HI R17, RZ, 0x5, R16 ;  /* 0x00000005ff117819 */ /* 0x000fe20000011410 */
[----:B------:R-:W-:Y:S02]  /*13c0*/  UIADD3 UR7, UR12, 0x180, URZ ;  /* 0x000001800c077890 */ /* 0x000fe4000fffe03f */
[----:B------:R-:W-:Y:S01]  /*13d0*/  ULOP3.LUT UR6, UR6, 0x8, URZ, 0xc0, !UPT ;  /* 0x0000000806067892 */ /* 0x000fe2000f8ec03f */
[--C-:B------:R-:W-:Y:S01]  /*13e0*/  SHF.R.S32.HI R15, RZ, 0x1f, R14.reuse ;  /* 0x0000001fff0f7819 */ /* 0x100fe2000001140e */
[----:B------:R-:W-:Y:S01]  /*13f0*/  UIADD3 UR8, UR12, 0x3980, URZ ;  /* 0x000039800c087890 */ /* 0x000fe2000fffe03f */
[----:B------:R-:W-:Y:S01]  /*1400*/  IMAD R19, R17, -0x10, -R14 ;  /* 0xfffffff011137824 */ /* 0x000fe200078e0a0e */
[----:B------:R-:W-:-:S02]  /*1410*/  USHF.R.U32.HI UR7, URZ, 0x4, UR7 ;  /* 0x000000043f077899 */ /* 0x000fc40008011607 */
[----:B------:R-:W-:Y:S01]  /*1420*/  USHF.R.U32.HI UR8, URZ, 0x4, UR8 ;  /* 0x000000043f087899 */ /* 0x000fe20008011608 */
[----:B------:R-:W-:Y:S01]  /*1430*/  IMAD.WIDE R10, R17, 0x10, R14 ;  /* 0x00000010110a7825 */ /* 0x000fe200078e020e */
[----:B------:R-:W-:Y:S02]  /*1440*/  ULOP3.LUT UR25, UR6, 0x8, URZ, 0x3c, !UPT ;  /* 0x0000000806197892 */ /* 0x000fe4000f8e3c3f */
[----:B------:R-:W-:Y:S02]  /*1450*/  ULOP3.LUT UR16, UR6, 0x18, URZ, 0x3c, !UPT ;  /* 0x0000001806107892 */ /* 0x000fe4000f8e3c3f */
[----:B------:R-:W-:Y:S01]  /*1460*/  UIADD3 UR24, UR12, 0x80, URZ ;  /* 0x000000800c187890 */ /* 0x000fe2000fffe03f */
[----:B------:R-:W-:Y:S01]  /*1470*/  ULDC UR6, c[0x0][0x284] ;  /* 0x0000a10000067ab9 */ /* 0x000fe20000000800 */
[----:B------:R-:W-:Y:S01]  /*1480*/  ULOP3.LUT UR7, UR7, 0x3fff, URZ, 0xc0, !UPT ;  /* 0x00003fff07077892 */ /* 0x000fe2000f8ec03f */
[----:B------:R-:W-:Y:S01]  /*1490*/  VIADD R19, R19, UR6 ;  /* 0x0000000613137c36 */ /* 0x000fe20008000000 */
[----:B------:R-:W-:-:S02]  /*14a0*/  ULOP3.LUT UR8, UR8, 0x3fff, URZ, 0xc0, !UPT ;  /* 0x00003fff08087892 */ /* 0x000fc4000f8ec03f */
[----:B------:R-:W-:Y:S02]  /*14b0*/  ULEA UR15, UR15, UR24, 0x3 ;  /* 0x000000180f0f7291 */ /* 0x000fe4000f8e183f */
[----:B------:R-:W-:Y:S02]  /*14c0*/  ULOP3.LUT UR17, UR7, 0x10000, URZ, 0xfc, !UPT ;  /* 0x0001000007117892 */ /* 0x000fe4000f8efc3f */
[----:B------:R-:W-:-:S12]  /*14d0*/  ULOP3.LUT UR18, UR8, 0x10000, URZ, 0xfc, !UPT ;  /* 0x0001000008127892 */ /* 0x000fd8000f8efc3f */
.L_x_105:
[----:B------:R-:W-:Y:S01]  /*14e0*/  SHF.L.U32 R14, R87, 0x1f, RZ ;  /* 0x0000001f570e7819 */ /* 0x000fe200000006ff */
[----:B------:R-:W0:Y:S01]  /*14f0*/  LDC R15, c[0x0][0x28c] ;  /* 0x0000a300ff0f7b82 */ /* 0x000e220000000800 */
[----:B------:R-:W-:Y:S01]  /*1500*/  UMOV UR6, URZ ;  /* 0x0000003f00067c82 */ /* 0x000fe20008000000 */
[----:B------:R-:W-:Y:S01]  /*1510*/  UMOV UR19, UR5 ;  /* 0x0000000500137c82 */ /* 0x000fe20008000000 */
[----:B-1----:R-:W1:Y:S01]  /*1520*/  SYNCS.PHASECHK.TRANS64.TRYWAIT P0, [UR15+-0x8], R14 ;  /* 0xfffff80eff0075a7 */ /* 0x002e62000800014f */
[----:B0-----:R-:W-:Y:S01]  /*1530*/  ISETP.GE.AND P1, PT, R15, 0x1, PT ;  /* 0x000000010f00780c */ /* 0x001fe20003f26270 */
[----:B-1234-:R-:W-:-:S12]  /*1540*/  @!P0 BRA `(.L_x_15) ;  /* 0x0000005000348947 */ /* 0x01efd80003800000 */
.L_x_130:
[----:B------:R-:W-:Y:S01]  /*1550*/  UMOV UR7, URZ ;  /* 0x0000003f00077c82 */ /* 0x000fe20008000000 */
[----:B------:R-:W-:Y:S01]  /*1560*/  UMOV UR8, URZ ;  /* 0x0000003f00087c82 */ /* 0x000fe20008000000 */
[----:B------:R-:W-:Y:S02]  /*1570*/  CS2R R22, SRZ ;  /* 0x0000000000167805 */ /* 0x000fe4000001ff00 */
[----:B------:R-:W-:Y:S02]  /*1580*/  CS2R R56, SRZ ;  /* 0x0000000000387805 */ /* 0x000fe4000001ff00 */
[----:B------:R-:W-:Y:S02]  /*1590*/  CS2R R58, SRZ ;  /* 0x00000000003a7805 */ /* 0x000fe4000001ff00 */
[----:B------:R-:W-:Y:S02]  /*15a0*/  CS2R R60, SRZ ;  /* 0x00000000003c7805 */ /* 0x000fe4000001ff00 */
[----:B------:R-:W-:-:S02]  /*15b0*/  CS2R R62, SRZ ;  /* 0x00000000003e7805 */ /* 0x000fc4000001ff00 */
[----:B------:R-:W-:Y:S02]  /*15c0*/  CS2R R64, SRZ ;  /* 0x0000000000407805 */ /* 0x000fe4000001ff00 */
        /* <DEDUP_REMOVED lines=9> */
[----:B------:R-:W-:Y:S01]  /*1660*/  CS2R R84, SRZ ;  /* 0x0000000000547805 */ /* 0x000fe2000001ff00 */
[----:B------:R-:W-:Y:S01]  /*1670*/  IMAD.U32 R17, RZ, RZ, UR4 ;  /* 0x00000004ff117e24 */ /* 0x000fe2000f8e00ff */
        /* <DEDUP_REMOVED lines=15> */
[----:B------:R-:W-:Y:S01]  /*1770*/  CS2R R54, SRZ ;  /* 0x0000000000367805 */ /* 0x000fe2000001ff00 */
[----:B------:R-:W-:Y:S06]  /*1780*/  @!P1 BRA `(.L_x_16) ;  /* 0x0000000400449947 */ /* 0x000fec0003800000 */
[----:B------:R-:W-:-:S13]  /*1790*/  ISETP.NE.AND P1, PT, R86, 0x3, PT ;  /* 0x000000035600780c */ /* 0x000fda0003f25270 */
[----:B------:R-:W-:Y:S05]  /*17a0*/  @!P1 BRA `(.L_x_17) ;  /* 0x0000000000049947 */ /* 0x000fea0003800000 */
[----:B------:R-:W-:Y:S01]  /*17b0*/  BPT.TRAP 0x1 ;  /* 0x000000040000795c */ /* 0x000fe20000300000 */
.L_x_17:
[----:B------:R-:W-:Y:S01]  /*17c0*/  ULEA UR6, UR5, UR12, 0x3 ;  /* 0x0000000c05067291 */ /* 0x000fe2000f8e183f */
[----:B0-----:R-:W-:-:S05]  /*17d0*/  IMAD.U32 R14, RZ, RZ, UR4 ;  /* 0x00000004ff0e7e24 */ /* 0x001fca000f8e00ff */
[----:B------:R-:W-:-:S04]  /*17e0*/  SHF.L.U32 R14, R14, 0x1f, RZ ;  /* 0x0000001f0e0e7819 */ /* 0x000fc800000006ff */
[----:B------:R0:W1:Y:S01]  /*17f0*/  SYNCS.PHASECHK.TRANS64.TRYWAIT P0, [UR6], R14 ;  /* 0x0000000eff0075a7 */ /* 0x0000620008000146 */
[----:B------:R-:W-:Y:S05]  /*1800*/  @!P1 BRA `(.L_x_18) ;  /* 0x0000000000049947 */ /* 0x000fea0003800000 */
[----:B------:R-:W-:Y:S01]  /*1810*/  BPT.TRAP 0x1 ;  /* 0x000000040000795c */ /* 0x000fe20000300000 */
.L_x_18:
[----:B-1----:R-:W-:Y:S05]  /*1820*/  @P0 BRA `(.L_x_19) ;  /* 0x0000000000080947 */ /* 0x002fea0003800000 */
[----:B------:R-:W1:Y:S02]  /*1830*/  SYNCS.PHASECHK.TRANS64.TRYWAIT P0, [UR6], R14 ;  /* 0x0000000eff0075a7 */ /* 0x000e640008000146 */
[----:B-1----:R-:W-:Y:S05]  /*1840*/  @!P0 BRA `(.L_x_20) ;  /* 0x0000004c008c8947 */ /* 0x002fea0003800000 */
.L_x_19:
[----:B------:R-:W-:Y:S01]  /*1850*/  ULDC UR7, c[0x0][0x50c] ;  /* 0x0001430000077ab9 */ /* 0x000fe20000000800 */
[----:B------:R-:W-:Y:S01]  /*1860*/  ULEA UR8, UR5, UR17, 0x7 ;  /* 0x0000001105087291 */ /* 0x000fe2000f8e383f */
[----:B------:R-:W-:Y:S01]  /*1870*/  WARPGROUP.ARRIVE ;  /* 0x00000000000079c5 */ /* 0x000fe20000000000 */
[----:B------:R-:W-:Y:S01]  /*1880*/  UISETP.NE.AND UP0, UPT, UR7, 0x1, UPT ;  /* 0x000000010700788c */ /* 0x000fe2000bf05270 */
[----:B------:R-:W-:Y:S01]  /*1890*/  CS2R R22, SRZ ;  /* 0x0000000000167805 */ /* 0x000fe2000001ff00 */
[----:B------:R-:W-:Y:S01]  /*18a0*/  ULEA UR10, UR5, UR18, 0x7 ;  /* 0x00000012050a7291 */ /* 0x000fe2000f8e383f */
[----:B------:R-:W-:Y:S01]  /*18b0*/  CS2R R56, SRZ ;  /* 0x0000000000387805 */ /* 0x000fe2000001ff00 */
[----:B------:R-:W-:Y:S01]  /*18c0*/  USEL UR7, URZ, 0x1, UP0 ;  /* 0x000000013f077887 */ /* 0x000fe20008000000 */
[----:B------:R-:W-:Y:S01]  /*18d0*/  CS2R R58, SRZ ;  /* 0x00000000003a7805 */ /* 0x000fe2000001ff00 */
[----:B------:R-:W-:Y:S01]  /*18e0*/  UMOV UR9, 0xc0000010 ;  /* 0xc000001000097882 */ /* 0x000fe20000000000 */
[----:B------:R-:W-:Y:S01]  /*18f0*/  UMOV UR11, 0xc0000010 ;  /* 0xc0000010000b7882 */ /* 0x000fe20000000000 */
[----:B------:R-:W-:Y:S01]  /*1900*/  UMOV UR6, 0x1 ;  /* 0x0000000100067882 */ /* 0x000fe20000000000 */
[----:B------:R-:W-:-:S02]  /*1910*/  CS2R R60, SRZ ;  /* 0x00000000003c7805 */ /* 0x000fc4000001ff00 */
[----:B------:R-:W-:Y:S01]  /*1920*/  ISETP.NE.AND P0, PT, RZ, UR7, PT ;  /* 0x00000007ff007c0c */ /* 0x000fe2000bf05270 */
[----:B------:R-:W-:Y:S01]  /*1930*/  QGMMA.64x64x32.F32.E5M2.E5M2 R24, gdesc[UR8], RZ, !UPT, gsb0 ;  /* 0x00e00000081879f3 */ /* 0x000fe2000c0038ff */
        /* <DEDUP_REMOVED lines=11> */
[----:B------:R-:W-:Y:S01]  /*19f0*/  CS2R R84, SRZ ;  /* 0x0000000000547805 */ /* 0x000fe2000001ff00 */
[----:B------:R-:W-:Y:S06]  /*1a00*/  @!P0 BRA `(.L_x_21) ;  /* 0x0000000000888947 */ /* 0x000fec0003800000 */
[----:B------:R-:W-:Y:S02]  /*1a10*/  WARPGROUP.DEPBAR.LE gsb0, 0x0 ;  /* 0x00008000000079c5 */ /* 0x000fe40000010000 */
[----:B------:R-:W-:-:S01]  /*1a20*/  FADD R85, RZ, R24 ;  /* 0x00000018ff557221 */ /* 0x000fc20000000000 */
[----:B------:R-:W-:Y:S01]  /*1a30*/  FADD R84, RZ, R25 ;  /* 0x00000019ff547221 */ /* 0x000fe20000000000 */
        /* <DEDUP_REMOVED lines=30> */
[----:B------:R-:W-:-:S06]  /*1c20*/  UMOV UR6, URZ ;  /* 0x0000003f00067c82 */ /* 0x000fcc0008000000 */
.L_x_21:
[----:B------:R-:W-:-:S04]  /*1c30*/  UIADD3 UR19, UR5, 0x1, URZ ;  /* 0x0000000105137890 */ /* 0x000fc8000fffe03f */
[----:B------:R-:W-:-:S04]  /*1c40*/  UISETP.NE.AND UP0, UPT, UR19, 0x7, UPT ;  /* 0x000000071300788c */ /* 0x000fc8000bf05270 */
[----:B------:R-:W-:Y:S02]  /*1c50*/  USEL UR8, URZ, 0x1, UP0 ;  /* 0x000000013f087887 */ /* 0x000fe40008000000 */
[----:B------:R-:W-:Y:S02]  /*1c60*/  USEL UR19, UR19, URZ, UP0 ;  /* 0x0000003f13137287 */ /* 0x000fe40008000000 */
[----:B------:R-:W-:-:S06]  /*1c70*/  ULOP3.LUT UR8, UR4, UR8, URZ, 0x3c, !UPT ;  /* 0x0000000804087292 */ /* 0x000fcc000f8e3c3f */
[----:B------:R-:W-:Y:S01]  /*1c80*/  IMAD.U32 R17, RZ, RZ, UR8 ;  /* 0x00000008ff117e24 */ /* 0x000fe2000f8e00ff */
[----:B------:R-:W-:-:S06]  /*1c90*/  UMOV UR8, 0x1 ;  /* 0x0000000100087882 */ /* 0x000fcc0000000000 */
.L_x_16:
[----:B------:R-:W-:-:S06]  /*1ca0*/  UISETP.GE.AND UP0, UPT, UR14, 0x1, UPT ;  /* 0x000000010e00788c */ /* 0x000fcc000bf06270 */
[----:B------:R-:W-:-:S13]  /*1cb0*/  PLOP3.LUT P0, PT, PT, PT, UP0, 0x80, 0x0 ;  /* 0x000000000000781c */ /* 0x000fda0003f0f008 */
[----:B------:R-:W-:Y:S05]  /*1cc0*/  @!P0 BRA `(.L_x_22) ;  /* 0x0000000400508947 */ /* 0x000fea0003800000 */
[----:B01----:R-:W-:Y:S01]  /*1cd0*/  IMAD.U32 R14, RZ, RZ, UR14 ;  /* 0x0000000eff0e7e24 */ /* 0x003fe2000f8e00ff */
[----:B------:R-:W-:Y:S01]  /*1ce0*/  UMOV UR22, UR5 ;  /* 0x0000000500167c82 */ /* 0x000fe20008000000 */
[----:B------:R-:W-:-:S05]  /*1cf0*/  ULDC UR26, c[0x0][0x50c] ;  /* 0x00014300001a7ab9 */ /* 0x000fca0000000800 */
.L_x_30:
[----:B------:R-:W-:-:S13]  /*1d00*/  ISETP.NE.AND P1, PT, R86, 0x3, PT ;  /* 0x000000035600780c */ /* 0x000fda0003f25270 */
[----:B01----:R-:W-:Y:S05]  /*1d10*/  @!P1 BRA `(.L_x_23) ;  /* 0x0000000000049947 */ /* 0x003fea0003800000 */
[----:B------:R-:W-:Y:S01]  /*1d20*/  BPT.TRAP 0x1 ;  /* 0x000000040000795c */ /* 0x000fe20000300000 */
.L_x_23:
[----:B------:R-:W-:Y:S01]  /*1d30*/  ULEA UR9, UR19, UR12, 0x3 ;  /* 0x0000000c13097291 */ /* 0x000fe2000f8e183f */
[----:B------:R-:W-:-:S08]  /*1d40*/  SHF.L.U32 R15, R17, 0x1f, RZ ;  /* 0x0000001f110f7819 */ /* 0x000fd000000006ff */
[----:B------:R0:W1:Y:S01]  /*1d50*/  SYNCS.PHASECHK.TRANS64.TRYWAIT P0, [UR9], R15 ;  /* 0x0000000fff0075a7 */ /* 0x0000620008000149 */
[----:B------:R-:W-:Y:S05]  /*1d60*/  @!P1 BRA `(.L_x_24) ;  /* 0x0000000000049947 */ /* 0x000fea0003800000 */
[----:B------:R-:W-:Y:S01]  /*1d70*/  BPT.TRAP 0x1 ;  /* 0x000000040000795c */ /* 0x000fe20000300000 */
.L_x_24:
[----:B-1----:R-:W-:Y:S05]  /*1d80*/  @P0 BRA `(.L_x_25) ;  /* 0x0000000000080947 */ /* 0x002fea0003800000 */
[----:B------:R-:W1:Y:S02]  /*1d90*/  SYNCS.PHASECHK.TRANS64.TRYWAIT P0, [UR9], R15 ;  /* 0x0000000fff0075a7 */ /* 0x000e640008000149 */
[----:B-1----:R-:W-:Y:S05]  /*1da0*/  @!P0 BRA `(.L_x_26) ;  /* 0x00000048004c8947 */ /* 0x002fea0003800000 */
.L_x_25:
[----:B------:R-:W-:Y:S01]  /*1db0*/  UISETP.NE.AND UP0, UPT, UR7, URZ, UPT ;  /* 0x0000003f0700728c */ /* 0x000fe2000bf05270 */
[----:B------:R-:W-:Y:S01]  /*1dc0*/  WARPGROUP.ARRIVE ;  /* 0x00000000000079c5 */ /* 0x000fe20000000000 */
[----:B------:R-:W-:Y:S02]  /*1dd0*/  ULEA UR10, UR19, UR18, 0x7 ;  /* 0x00000012130a7291 */ /* 0x000fe4000f8e383f */
[----:B------:R-:W-:Y:S01]  /*1de0*/  USEL UR8, UR8, URZ, !UP0 ;  /* 0x0000003f08087287 */ /* 0x000fe2000c000000 */
[----:B------:R-:W-:Y:S01]  /*1df0*/  UMOV UR9, 0xc0000010 ;  /* 0xc000001000097882 */ /* 0x000fe20000000000 */
[----:B------:R-:W-:Y:S02]  /*1e00*/  UMOV UR11, 0xc0000010 ;  /* 0xc0000010000b7882 */ /* 0x000fe40000000000 */
[----:B------:R-:W-:Y:S02]  /*1e10*/  UISETP.NE.U32.AND UP0, UPT, UR8, URZ, UPT ;  /* 0x0000003f0800728c */ /* 0x000fe4000bf05070 */
[----:B------:R-:W-:-:S02]  /*1e20*/  ULEA UR8, UR19, UR17, 0x7 ;  /* 0x0000001113087291 */ /* 0x000fc4000f8e383f */
[----:B------:R-:W-:-:S07]  /*1e30*/  UIADD3 UR6, UR6, 0x1, URZ ;  /* 0x0000000106067890 */ /* 0x000fce000fffe03f */
[----:B------:R-:W-:Y:S01]  /*1e40*/  QGMMA.64x64x32.F32.E5M2.E5M2 R24, gdesc[UR8], R24, UP0, gsb0 ;  /* 0x00e00000081879f3 */ /* 0x000fe2000b803818 */
[----:B------:R-:W-:-:S04]  /*1e50*/  UISETP.NE.AND UP0, UPT, UR6, UR26, UPT ;  /* 0x0000001a0600728c */ /* 0x000fc8000bf05270 */
[----:B------:R-:W-:-:S06]  /*1e60*/  USEL UR7, URZ, 0x1, UP0 ;  /* 0x000000013f077887 */ /* 0x000fcc0008000000 */
[----:B------:R-:W-:Y:S01]  /*1e70*/  ISETP.NE.AND P0, PT, RZ, UR7, PT ;  /* 0x00000007ff007c0c */ /* 0x000fe2000bf05270 */
[----:B------:R-:W-:-:S12]  /*1e80*/  WARPGROUP.DEPBAR.LE gsb0, 0x1 ;  /* 0x00008000000079c5 */ /* 0x000fd80000010100 */
[----:B------:R-:W-:Y:S05]  /*1e90*/  @!P0 BRA `(.L_x_27) ;  /* 0x0000000000888947 */ /* 0x000fea0003800000 */
[----:B------:R-:W-:Y:S02]  /*1ea0*/  WARPGROUP.DEPBAR.LE gsb0, 0x0 ;  /* 0x00008000000079c5 */ /* 0x000fe40000010000 */
[----:B------:R-:W-:-:S01]  /*1eb0*/  FADD R85, R24, R85 ;  /* 0x0000005518557221 */ /* 0x000fc20000000000 */
[----:B------:R-:W-:Y:S01]  /*1ec0*/  FADD R84, R25, R84 ;  /* 0x0000005419547221 */ /* 0x000fe20000000000 */
        /* <DEDUP_REMOVED lines=30> */
[----:B------:R-:W-:-:S06]  /*20b0*/  UMOV UR6, URZ ;  /* 0x0000003f00067c82 */ /* 0x000fcc0008000000 */
.L_x_27:
[----:B------:R-:W-:Y:S05]  /*20c0*/  @!P1 BRA `(.L_x_28) ;  /* 0x0000000000049947 */ /* 0x000fea0003800000 */
[----:B------:R-:W-:Y:S01]  /*20d0*/  BPT.TRAP 0x1 ;  /* 0x000000040000795c */ /* 0x000fe20000300000 */
.L_x_28:
[----:B------:R-:W-:Y:S01]  /*20e0*/  ULEA UR8, UR22, UR12, 0x3 ;  /* 0x0000000c16087291 */ /* 0x000fe2000f8e183f */
[----:B------:R-:W-:-:S03]  /*20f0*/  ISETP.GT.U32.AND P0, PT, R7, 0x1, PT ;  /* 0x000000010700780c */ /* 0x000fc60003f04070 */
[----:B------:R-:W-:-:S04]  /*2100*/  UIADD3 UR8, UR8, 0x38, URZ ;  /* 0x0000003808087890 */ /* 0x000fc8000fffe03f */
[----:B------:R-:W-:-:S09]  /*2110*/  UPRMT UR8, URZ, 0x654, UR8 ;  /* 0x000006543f087896 */ /* 0x000fd20008000008 */
[----:B------:R-:W-:Y:S01]  /*2120*/  SYNCS.ARRIVE.TRANS64.RED.A1T0 RZ, [UR8], RZ ;  /* 0x000000ffffff79a7 */ /* 0x000fe20008100408 */
[----:B------:R-:W-:Y:S05]  /*2130*/  @P0 BRA `(.L_x_29) ;  /* 0x0000000000040947 */ /* 0x000fea0003800000 */
[----:B------:R-:W-:Y:S01]  /*2140*/  BPT.TRAP 0x1 ;  /* 0x000000040000795c */ /* 0x000fe20000300000 */
.L_x_29:
[----:B------:R-:W-:Y:S01]  /*2150*/  UIADD3 UR19, UR19, 0x1, URZ ;  /* 0x0000000113137890 */ /* 0x000fe2000fffe03f */
[C---:B------:R-:W-:Y:S01]  /*2160*/  ISETP.GT.AND P0, PT, R14.reuse, 0x1, PT ;  /* 0x000000010e00780c */ /* 0x040fe20003f04270 */
[----:B------:R-:W-:Y:S01]  /*2170*/  UIADD3 UR22, UR22, 0x1, URZ ;  /* 0x0000000116167890 */ /* 0x000fe2000fffe03f */
[----:B------:R-:W-:Y:S01]  /*2180*/  VIADD R14, R14, 0xffffffff ;  /* 0xffffffff0e0e7836 */ /* 0x000fe20000000000 */
[----:B------:R-:W-:Y:S02]  /*2190*/  UISETP.NE.AND UP0, UPT, UR19, 0x7, UPT ;  /* 0x000000071300788c */ /* 0x000fe4000bf05270 */
[----:B------:R-:W-:Y:S02]  /*21a0*/  UISETP.NE.AND UP1, UPT, UR22, 0x7, UPT ;  /* 0x000000071600788c */ /* 0x000fe4000bf25270 */
[----:B------:R-:W-:Y:S02]  /*21b0*/  USEL UR8, URZ, 0x1, UP0 ;  /* 0x000000013f087887 */ /* 0x000fe40008000000 */
[----:B------:R-:W-:-:S02]  /*21c0*/  USEL UR19, UR19, URZ, UP0 ;  /* 0x0000003f13137287 */ /* 0x000fc40008000000 */
[----:B------:R-:W-:Y:S02]  /*21d0*/  USEL UR22, UR22, URZ, UP1 ;  /* 0x0000003f16167287 */ /* 0x000fe40008800000 */
[----:B------:R-:W-:Y:S01]  /*21e0*/  LOP3.LUT R17, R17, UR8, RZ, 0x3c, !PT ;  /* 0x0000000811117c12 */ /* 0x000fe2000f8e3cff */
[----:B------:R-:W-:Y:S01]  /*21f0*/  UMOV UR8, 0x1 ;  /* 0x0000000100087882 */ /* 0x000fe20000000000 */
[----:B------:R-:W-:Y:S08]  /*2200*/  @P0 BRA `(.L_x_30) ;  /* 0xfffffff800bc0947 */ /* 0x000ff0000383ffff */
.L_x_22:
[----:B------:R-:W-:Y:S01]  /*2210*/  UISETP.NE.AND UP0, UPT, UR6, URZ, UPT ;  /* 0x0000003f0600728c */ /* 0x000fe2000bf05270 */
[----:B01----:R-:W0:Y:S01]  /*2220*/  LDC R14, c[0x0][0x28c] ;  /* 0x0000a300ff0e7b82 */ /* 0x003e220000000800 */
[----:B------:R-:W-:Y:S02]  /*2230*/  IMAD.U32 R15, RZ, RZ, UR25 ;  /* 0x00000019ff0f7e24 */ /* 0x000fe4000f8e00ff */
[----:B------:R-:W-:-:S06]  /*2240*/  USEL UR6, URZ, 0x1, !UP0 ;  /* 0x000000013f067887 */ /* 0x000fcc000c000000 */
[----:B------:R-:W-:-:S13]  /*2250*/  ISETP.NE.AND P0, PT, RZ, UR6, PT ;  /* 0x00000006ff007c0c */ /* 0x000fda000bf05270 */
[----:B------:R-:W-:Y:S05]  /*2260*/  @!P0 BRA `(.L_x_31) ;  /* 0x0000000000848947 */ /* 0x000fea0003800000 */
[----:B------:R-:W-:Y:S02]  /*2270*/  WARPGROUP.DEPBAR.LE gsb0, 0x0 ;  /* 0x00008000000079c5 */ /* 0x000fe40000010000 */
[----:B------:R-:W-:Y:S01]  /*2280*/  FADD R85, R24, R85 ;  /* 0x0000005518557221 */ /* 0x000fe20000000000 */
        /* <DEDUP_REMOVED lines=30> */
[----:B------:R-:W-:-:S07]  /*2470*/  FADD R22, R22, R55 ;  /* 0x0000003716167221 */ /* 0x000fce0000000000 */
.L_x_31:
[----:B0-----:R-:W-:Y:S01]  /*2480*/  ISETP.GE.AND P0, PT, R14, 0x1, PT ;  /* 0x000000010e00780c */ /* 0x001fe20003f06270 */
[----:B------:R0:W-:Y:S01]  /*2490*/  SYNCS.ARRIVE.TRANS64.A1T0 RZ, [R15+UR24], RZ ;  /* 0x000000ff0fff79a7 */ /* 0x0001e20008100018 */
[----:B------:R-:W-:-:S11]  /*24a0*/  WARPGROUP.DEPBAR.LE gsb0, 0x0 ;  /* 0x00008000000079c5 */ /* 0x000fd60000010000 */
[----:B------:R-:W-:Y:S05]  /*24b0*/  @!P0 BRA `(.L_x_32) ;  /* 0x0000000000408947 */ /* 0x000fea0003800000 */
[----:B------:R-:W-:-:S13]  /*24c0*/  ISETP.NE.AND P0, PT, R86, 0x3, PT ;  /* 0x000000035600780c */ /* 0x000fda0003f05270 */
[----:B------:R-:W-:Y:S05]  /*24d0*/  @!P0 BRA `(.L_x_33) ;  /* 0x0000000000048947 */ /* 0x000fea0003800000 */
[----:B------:R-:W-:Y:S01]  /*24e0*/  BPT.TRAP 0x1 ;  /* 0x000000040000795c */ /* 0x000fe20000300000 */
.L_x_33:
[----:B------:R-:W-:Y:S01]  /*24f0*/  UIADD3 UR8, UR14, UR5, URZ ;  /* 0x000000050e087290 */ /* 0x000fe2000fffe03f */
[----:B------:R-:W-:-:S03]  /*2500*/  ISETP.GT.U32.AND P0, PT, R7, 0x1, PT ;  /* 0x000000010700780c */ /* 0x000fc60003f04070 */
[----:B------:R-:W-:-:S04]  /*2510*/  UIMAD.WIDE.U32 UR6, UR8, 0x24924925, URZ ;  /* 0x24924925080678a5 */ /* 0x000fc8000f8e003f */
[----:B------:R-:W-:-:S04]  /*2520*/  UIADD3 UR6, UR8, -UR7, URZ ;  /* 0x8000000708067290 */ /* 0x000fc8000fffe03f */
[----:B------:R-:W-:-:S04]  /*2530*/  ULEA.HI UR6, UR6, UR7, URZ, 0x1f ;  /* 0x0000000706067291 */ /* 0x000fc8000f8ff83f */
[----:B------:R-:W-:-:S04]  /*2540*/  USHF.R.U32.HI UR6, URZ, 0x2, UR6 ;  /* 0x000000023f067899 */ /* 0x000fc80008011606 */
[----:B------:R-:W-:-:S04]  /*2550*/  UIMAD UR6, UR6, -0x7, UR8 ;  /* 0xfffffff9060678a4 */ /* 0x000fc8000f8e0208 */
[----:B------:R-:W-:-:S04]  /*2560*/  ULEA UR6, UR6, UR12, 0x3 ;  /* 0x0000000c06067291 */ /* 0x000fc8000f8e183f */
[----:B------:R-:W-:-:S04]  /*2570*/  UIADD3 UR6, UR6, 0x38, URZ ;  /* 0x0000003806067890 */ /* 0x000fc8000fffe03f */
[----:B------:R-:W-:-:S09]  /*2580*/  UPRMT UR6, URZ, 0x654, UR6 ;  /* 0x000006543f067896 */ /* 0x000fd20008000006 */
[----:B------:R-:W-:Y:S01]  /*2590*/  SYNCS.ARRIVE.TRANS64.RED.A1T0 RZ, [UR6], RZ ;  /* 0x000000ffffff79a7 */ /* 0x000fe20008100406 */
[----:B------:R-:W-:Y:S05]  /*25a0*/  @P0 BRA `(.L_x_32) ;  /* 0x0000000000040947 */ /* 0x000fea0003800000 */
[----:B------:R-:W-:Y:S01]  /*25b0*/  BPT.TRAP 0x1 ;  /* 0x000000040000795c */ /* 0x000fe20000300000 */
.L_x_32:
[----:B------:R-:W-:Y:S01]  /*25c0*/  SHF.L.U32 R14, R87, 0x1f, RZ ;  /* 0x0000001f570e7819 */ /* 0x000fe200000006ff */
[----:B------:R-:W-:Y:S01]  /*25d0*/  UIADD3 UR8, UR23, UR5, URZ ;  /* 0x0000000517087290 */ /* 0x000fe2000fffe03f */
[----:B------:R-:W1:Y:S01]  /*25e0*/  LDC R29, c[0x0][0x288] ;  /* 0x0000a200ff1d7b82 */ /* 0x000e620000000800 */
[----:B------:R-:W-:Y:S01]  /*25f0*/  UISETP.GE.U32.AND UP1, UPT, UR23, 0x7, UPT ;  /* 0x000000071700788c */ /* 0x000fe2000bf26070 */
[----:B------:R-:W-:Y:S01]  /*2600*/  IMAD.SHL.U32 R20, R18, 0x2, RZ ;  /* 0x0000000212147824 */ /* 0x000fe200078e00ff */
[----:B------:R-:W-:Y:S02]  /*2610*/  UISETP.GT.U32.AND UP0, UPT, UR8, 0x6, UPT ;  /* 0x000000060800788c */ /* 0x000fe4000bf04070 */
[----:B------:R-:W-:Y:S02]  /*2620*/  UIMAD.WIDE.U32 UR6, UR8, 0x24924925, URZ ;  /* 0x24924925080678a5 */ /* 0x000fe4000f8e003f */
[----:B------:R-:W-:Y:S01]  /*2630*/  UISETP.LT.U32.AND UP0, UPT, UR23, 0x7, UP0 ;  /* 0x000000071700788c */ /* 0x000fe20008701070 */
[----:B------:R-:W2:Y:S01]  /*2640*/  SYNCS.PHASECHK.TRANS64.TRYWAIT P0, [UR15+0x8], R14 ;  /* 0x0000080eff0075a7 */ /* 0x000ea2000800014f */
[----:B------:R-:W-:Y:S01]  /*2650*/  UIADD3 UR5, UR8, -UR7, URZ ;  /* 0x8000000708057290 */ /* 0x000fe2000fffe03f */
[----:B------:R-:W-:Y:S01]  /*2660*/  SHF.R.S32.HI R21, RZ, 0x1f, R20 ;  /* 0x0000001fff157819 */ /* 0x000fe20000011414 */
[----:B------:R-:W-:-:S02]  /*2670*/  USEL UR6, URZ, 0x1, !UP0 ;  /* 0x000000013f067887 */ /* 0x000fc4000c000000 */
[----:B------:R-:W-:Y:S02]  /*2680*/  ULEA.HI UR5, UR5, UR7, URZ, 0x1f ;  /* 0x0000000705057291 */ /* 0x000fe4000f8ff83f */
[----:B------:R-:W-:Y:S02]  /*2690*/  ULOP3.LUT UR4, UR4, UR6, URZ, 0x3c, !UPT ;  /* 0x0000000604047292 */ /* 0x000fe4000f8e3c3f */
[----:B------:R-:W-:-:S04]  /*26a0*/  USHF.R.U32.HI UR5, URZ, 0x2, UR5 ;  /* 0x000000023f057899 */ /* 0x000fc80008011605 */
[----:B------:R-:W-:Y:S02]  /*26b0*/  @UP1 ULOP3.LUT UR4, UR4, 0x1, UR5, 0x78, !UPT ;  /* 0x0000000104041892 */ /* 0x000fe4000f8e7805 */
[----:B------:R-:W-:Y:S01]  /*26c0*/  UIMAD UR5, UR5, -0x7, UR8 ;  /* 0xfffffff9050578a4 */ /* 0x000fe2000f8e0208 */
[----:B-12---:R-:W-:Y:S11]  /*26d0*/  @!P0 BRA `(.L_x_34) ;  /* 0x0000004000188947 */ /* 0x006ff60003800000 */
.L_x_131:
[----:B------:R-:W-:Y:S01]  /*26e0*/  IMAD.SHL.U32 R31, R4, 0x40, RZ ;  /* 0x00000040041f7824 */ /* 0x000fe200078e00ff */
[----:B------:R-:W-:Y:S01]  /*26f0*/  ULDC UR8, c[0x0][0x284] ;  /* 0x0000a10000087ab9 */ /* 0x000fe20000000800 */
[----:B------:R-:W-:Y:S01]  /*2700*/  IMAD.SHL.U32 R4, R6, 0x40, RZ ;  /* 0x0000004006047824 */ /* 0x000fe200078e00ff */
[----:B------:R-:W-:Y:S01]  /*2710*/  SHF.R.S32.HI R30, RZ, 0x1f, R5 ;  /* 0x0000001fff1e7819 */ /* 0x000fe20000011405 */
[----:B------:R-:W-:Y:S01]  /*2720*/  ULDC.64 UR6, c[0x0][0x5d0] ;  /* 0x0001740000067ab9 */ /* 0x000fe20000000a00 */
[----:B------:R-:W-:Y:S01]  /*2730*/  SHF.R.S32.HI R28, RZ, 0x1f, R31 ;  /* 0x0000001fff1c7819 */ /* 0x000fe2000001141f */
[----:B0-----:R-:W-:Y:S01]  /*2740*/  IMAD.WIDE.U32 R14, R5, UR6, R20 ;  /* 0x00000006050e7c25 */ /* 0x001fe2000f8e0014 */
[----:B------:R-:W-:-:S03]  /*2750*/  ISETP.GE.AND P0, PT, R4, UR8, PT ;  /* 0x0000000804007c0c */ /* 0x000fc6000bf06270 */
[----:B------:R-:W-:Y:S01]  /*2760*/  IMAD R16, R30, UR6, RZ ;  /* 0x000000061e107c24 */ /* 0x000fe2000f8e02ff */
[C---:B------:R-:W-:Y:S02]  /*2770*/  ISETP.GE.OR P0, PT, R31.reuse, R29, P0 ;  /* 0x0000001d1f00720c */ /* 0x040fe40000706670 */
[----:B------:R-:W-:Y:S01]  /*2780*/  IADD3 R14, P1, R31, R14, RZ ;  /* 0x0000000e1f0e7210 */ /* 0x000fe20007f3e0ff */
[----:B------:R-:W-:-:S05]  /*2790*/  IMAD R17, R5, UR7, R16 ;  /* 0x0000000705117c24 */ /* 0x000fca000f8e0210 */
[----:B------:R-:W-:-:S05]  /*27a0*/  IADD3.X R15, R28, R15, R17, P1, !PT ;  /* 0x0000000f1c0f7210 */ /* 0x000fca0000ffe411 */
[----:B------:R-:W-:Y:S05]  /*27b0*/  @P0 BRA `(.L_x_35) ;  /* 0x0000002400a80947 */ /* 0x000fea0003800000 */
[----:B------:R-:W0:Y:S01]  /*27c0*/  LDC.64 R24, c[0x0][0x5c8] ;  /* 0x00017200ff187b82 */ /* 0x000e220000000a00 */
[----:B------:R-:W-:Y:S01]  /*27d0*/  IMAD.WIDE R26, R6, 0x40, R10 ;  /* 0x00000040061a7825 */ /* 0x000fe200078e020a */
[----:B------:R-:W-:Y:S01]  /*27e0*/  ULDC.64 UR6, c[0x0][0x5c0] ;  /* 0x0001700000067ab9 */ /* 0x000fe20000000a00 */
[----:B------:R-:W-:Y:S02]  /*27f0*/  BSSY B0, `(.L_x_35) ;  /* 0x0000266000007945 */ /* 0x000fe40003800000 */
[-C--:B0-----:R-:W-:Y:S02]  /*2800*/  IMAD R6, R27, R24.reuse, RZ ;  /* 0x000000181b067224 */ /* 0x081fe400078e02ff */
[----:B------:R-:W-:-:S04]  /*2810*/  IMAD.WIDE.U32 R14, R26, R24, R14 ;  /* 0x000000181a0e7225 */ /* 0x000fc800078e000e */
[----:B------:R-:W-:Y:S01]  /*2820*/  IMAD R17, R26, R25, R6 ;  /* 0x000000191a117224 */ /* 0x000fe200078e0206 */
[----:B------:R-:W-:Y:S02]  /*2830*/  LEA R16, P0, R24, R14, 0x3 ;  /* 0x0000000e18107211 */ /* 0x000fe400078018ff */
[----:B------:R-:W-:Y:S01]  /*2840*/  IADD3 R14, P1, R14, UR6, RZ ;  /* 0x000000060e0e7c10 */ /* 0x000fe2000ff3e0ff */
[----:B------:R-:W-:Y:S01]  /*2850*/  IMAD.IADD R17, R15, 0x1, R17 ;  /* 0x000000010f117824 */ /* 0x000fe200078e0211 */
[----:B------:R-:W-:-:S04]  /*2860*/  IADD3 R16, P2, R16, UR6, RZ ;  /* 0x0000000610107c10 */ /* 0x000fc8000ff5e0ff */
[----:B------:R-:W-:Y:S01]  /*2870*/  LEA.HI.X R6, R24, R17, R25, 0x3, P0 ;  /* 0x0000001118067211 */ /* 0x000fe200000f1c19 */
[----:B------:R-:W-:Y:S01]  /*2880*/  IMAD R24, R18, -0x2, R29 ;  /* 0xfffffffe12187824 */ /* 0x000fe200078e021d */
[----:B-----5:R-:W-:Y:S02]  /*2890*/  FSETP.NEU.AND P0, PT, R13, RZ, PT ;  /* 0x000000ff0d00720b */ /* 0x020fe40003f0d000 */
[----:B------:R-:W-:Y:S01]  /*28a0*/  IADD3.X R15, R17, UR7, RZ, P1, !PT ;  /* 0x00000007110f7c10 */ /* 0x000fe20008ffe4ff */
[----:B------:R-:W-:Y:S01]  /*28b0*/  IMAD.IADD R24, R24, 0x1, -R31 ;  /* 0x0000000118187824 */ /* 0x000fe200078e0a1f */
[----:B------:R-:W-:Y:S01]  /*28c0*/  IADD3.X R17, R6, UR7, RZ, P2, !PT ;  /* 0x0000000706117c10 */ /* 0x000fe200097fe4ff */
[----:B------:R-:W-:-:S08]  /*28d0*/  IMAD.IADD R6, R19, 0x1, -R4 ;  /* 0x0000000113067824 */ /* 0x000fd000078e0a04 */
[----:B------:R-:W-:Y:S05]  /*28e0*/  @!P0 BRA `(.L_x_36) ;  /* 0x0000001c00188947 */ /* 0x000fea0003800000 */
[----:B------:R-:W-:Y:S01]  /*28f0*/  ULDC.64 UR6, c[0x0][0x5b8] ;  /* 0x00016e0000067ab9 */ /* 0x000fe20000000a00 */
[----:B------:R-:W-:Y:S01]  /*2900*/  ULDC.64 UR8, c[0x0][0x5a8] ;  /* 0x00016a0000087ab9 */ /* 0x000fe20000000a00 */
[----:B------:R-:W-:Y:S01]  /*2910*/  IMAD.WIDE.U32 R20, R5, UR6, R20 ;  /* 0x0000000605147c25 */ /* 0x000fe2000f8e0014 */
[----:B------:R-:W-:Y:S03]  /*2920*/  BSSY B1, `(.L_x_37) ;  /* 0x0000010000017945 */ /* 0x000fe60003800000 */
[----:B------:R-:W-:Y:S01]  /*2930*/  IMAD R4, R30, UR6, RZ ;  /* 0x000000061e047c24 */ /* 0x000fe2000f8e02ff */
[----:B------:R-:W-:-:S03]  /*2940*/  IADD3 R20, P0, R31, R20, RZ ;  /* 0x000000141f147210 */ /* 0x000fc60007f1e0ff */
[----:B------:R-:W-:Y:S01]  /*2950*/  IMAD R5, R5, UR7, R4 ;  /* 0x0000000705057c24 */ /* 0x000fe2000f8e0204 */
[----:B------:R-:W-:Y:S02]  /*2960*/  ULDC.64 UR6, c[0x0][0x5b0] ;  /* 0x00016c0000067ab9 */ /* 0x000fe40000000a00 */
[----:B------:R-:W-:Y:S02]  /*2970*/  IMAD R25, R27, UR6, RZ ;  /* 0x000000061b197c24 */ /* 0x000fe4000f8e02ff */
[----:B------:R-:W-:Y:S02]  /*2980*/  IADD3.X R21, R28, R21, R5, P0, !PT ;  /* 0x000000151c157210 */ /* 0x000fe400007fe405 */
[----:B------:R-:W-:Y:S01]  /*2990*/  ISETP.GE.AND P0, PT, R24, 0x1, PT ;  /* 0x000000011800780c */ /* 0x000fe20003f06270 */
[C---:B------:R-:W-:Y:S02]  /*29a0*/  IMAD R25, R26.reuse, UR7, R25 ;  /* 0x000000071a197c24 */ /* 0x040fe4000f8e0219 */
[----:B------:R-:W-:Y:S01]  /*29b0*/  IMAD.WIDE.U32 R4, R26, UR6, R20 ;  /* 0x000000061a047c25 */ /* 0x000fe2000f8e0014 */
[----:B------:R-:W-:-:S02]  /*29c0*/  ISETP.LT.OR P3, PT, R6, 0x1, !P0 ;  /* 0x000000010600780c */ /* 0x000fc40004761670 */
[----:B------:R-:W-:-:S04]  /*29d0*/  IADD3 R4, P1, R4, UR8, RZ ;  /* 0x0000000804047c10 */ /* 0x000fc8000ff3e0ff */
[--C-:B------:R-:W-:Y:S02]  /*29e0*/  IADD3.X R5, R5, UR9, R25.reuse, P1, !PT ;  /* 0x0000000905057c10 */ /* 0x100fe40008ffe419 */
[----:B------:R-:W-:-:S05]  /*29f0*/  PRMT R25, RZ, 0x7610, R25 ;  /* 0x00007610ff197816 */ /* 0x000fca0000000019 */
[----:B------:R-:W-:Y:S05]  /*2a00*/  @P3 BRA `(.L_x_38) ;  /* 0x0000000000043947 */ /* 0x000fea0003800000 */
[----:B------:R0:W5:Y:S02]  /*2a10*/  LDG.E.U8 R25, desc[UR20][R4.64] ;  /* 0x0000001404197981 */ /* 0x000164000c1e1100 */
.L_x_38:
[----:B------:R-:W-:Y:S05]  /*2a20*/  BSYNC B1 ;  /* 0x0000000000017941 */ /* 0x000fea0003800000 */
.L_x_37:
[----:B-----5:R-:W-:Y:S01]  /*2a30*/  LOP3.LUT R25, R25, 0xff, RZ, 0xc0, !PT ;  /* 0x000000ff19197812 */ /* 0x020fe200078ec0ff */
[----:B------:R-:W-:Y:S01]  /*2a40*/  BSSY B1, `(.L_x_39) ;  /* 0x000000c000017945 */ /* 0x000fe20003800000 */
[----:B------:R-:W-:Y:S02]  /*2a50*/  ISETP.GE.AND P1, PT, R24, 0x2, PT ;  /* 0x000000021800780c */ /* 0x000fe40003f26270 */
[----:B------:R-:W-:Y:S02]  /*2a60*/  F2FP.F16.E5M2.UNPACK_B R25, R25 ;  /* 0x00000019ff19723e */ /* 0x000fe400020004ff */
[----:B------:R-:W-:-:S03]  /*2a70*/  ISETP.LT.OR P2, PT, R6, 0x1, !P1 ;  /* 0x000000010600780c */ /* 0x000fc60004f41670 */
[----:B------:R-:W-:Y:S01]  /*2a80*/  HADD2.F32 R28, -RZ, R25.H0_H0 ;  /* 0x20000019ff1c7230 */ /* 0x000fe20000004100 */
[----:B------:R-:W-:-:S04]  /*2a90*/  PRMT R25, RZ, 0x7610, R25 ;  /* 0x00007610ff197816 */ /* 0x000fc80000000019 */
[----:B------:R-:W-:-:S04]  /*2aa0*/  FMUL R28, R28, R13 ;  /* 0x0000000d1c1c7220 */ /* 0x000fc80000400000 */
[----:B------:R-:W-:-:S05]  /*2ab0*/  FFMA R28, R85, R12, R28 ;  /* 0x0000000c551c7223 */ /* 0x000fca000000001c */
[----:B------:R-:W-:-:S05]  /*2ac0*/  F2FP.SATFINITE.E5M2.F32.PACK_AB_MERGE_C R29, RZ, R28, RZ ;  /* 0x0000001cff1d723e */ /* 0x000fca00048060ff */
[----:B------:R1:W-:Y:S01]  /*2ad0*/  @!P3 STG.E.U8 desc[UR20][R14.64], R29 ;  /* 0x0000001d0e00b986 */ /* 0x0003e2000c101114 */
[----:B------:R-:W-:Y:S05]  /*2ae0*/  @P2 BRA `(.L_x_40) ;  /* 0x0000000000042947 */ /* 0x000fea0003800000 */
[----:B------:R2:W5:Y:S02]  /*2af0*/  LDG.E.U8 R25, desc[UR20][R4.64+0x1] ;  /* 0x0000011404197981 */ /* 0x000564000c1e1100 */
.L_x_40:
[----:B------:R-:W-:Y:S05]  /*2b00*/  BSYNC B1 ;  /* 0x0000000000017941 */ /* 0x000fea0003800000 */
.L_x_39:
[----:B-----5:R-:W-:Y:S01]  /*2b10*/  LOP3.LUT R25, R25, 0xff, RZ, 0xc0, !PT ;  /* 0x000000ff19197812 */ /* 0x020fe200078ec0ff */
[----:B------:R-:W-:Y:S01]  /*2b20*/  BSSY B1, `(.L_x_41) ;  /* 0x0000012000017945 */ /* 0x000fe20003800000 */
[----:B-1----:R-:W-:Y:S02]  /*2b30*/  IADD3 R29, P3, R26, 0x8, RZ ;  /* 0x000000081a1d7810 */ /* 0x002fe40007f7e0ff */
[----:B------:R-:W-:Y:S02]  /*2b40*/  F2FP.F16.E5M2.UNPACK_B R25, R25 ;  /* 0x00000019ff19723e */ /* 0x000fe400020004ff */
[----:B------:R-:W-:Y:S01]  /*2b50*/  ISETP.LT.OR P0, PT, R6, 0x9, !P0 ;  /* 0x000000090600780c */ /* 0x000fe20004701670 */
[----:B------:R-:W-:Y:S02]  /*2b60*/  IMAD.X R27, RZ, RZ, R27, P3 ;  /* 0x000000ffff1b7224 */ /* 0x000fe400018e061b */
[----:B------:R-:W-:Y:S02]  /*2b70*/  HADD2.F32 R26, -RZ, R25.H0_H0 ;  /* 0x20000019ff1a7230 */ /* 0x000fe40000004100 */
[----:B------:R-:W-:-:S04]  /*2b80*/  IMAD.WIDE.U32 R20, R29, UR6, R20 ;  /* 0x000000061d147c25 */ /* 0x000fc8000f8e0014 */
[----:B------:R-:W-:Y:S01]  /*2b90*/  FMUL R25, R26, R13 ;  /* 0x0000000d1a197220 */ /* 0x000fe20000400000 */
[----:B------:R-:W-:Y:S01]  /*2ba0*/  IMAD R26, R27, UR6, RZ ;  /* 0x000000061b1a7c24 */ /* 0x000fe2000f8e02ff */
[----:B------:R-:W-:Y:S02]  /*2bb0*/  IADD3 R20, P3, R20, UR8, RZ ;  /* 0x0000000814147c10 */ /* 0x000fe4000ff7e0ff */
[----:B------:R-:W-:Y:S01]  /*2bc0*/  FFMA R25, R84, R12, R25 ;  /* 0x0000000c54197223 */ /* 0x000fe20000000019 */
[----:B------:R-:W-:-:S04]  /*2bd0*/  IMAD R29, R29, UR7, R26 ;  /* 0x000000071d1d7c24 */ /* 0x000fc8000f8e021a */
[----:B------:R-:W-:Y:S02]  /*2be0*/  F2FP.SATFINITE.E5M2.F32.PACK_AB_MERGE_C R27, RZ, R25, RZ ;  /* 0x00000019ff1b723e */ /* 0x000fe400048060ff */
[----:B------:R-:W-:Y:S02]  /*2bf0*/  IADD3.X R21, R21, UR9, R29, P3, !PT ;  /* 0x0000000915157c10 */ /* 0x000fe40009ffe41d */
[----:B------:R-:W-:Y:S01]  /*2c00*/  PRMT R25, RZ, 0x7610, R25 ;  /* 0x00007610ff197816 */ /* 0x000fe20000000019 */
[----:B------:R1:W-:Y:S01]  /*2c10*/  @!P2 STG.E.U8 desc[UR20][R14.64+0x1], R27 ;  /* 0x0000011b0e00a986 */ /* 0x0003e2000c101114 */
[----:B------:R-:W-:Y:S05]  /*2c20*/  @P0 BRA `(.L_x_42) ;  /* 0x0000000000040947 */ /* 0x000fea0003800000 */
[----:B------:R3:W5:Y:S02]  /*2c30*/  LDG.E.U8 R25, desc[UR20][R20.64] ;  /* 0x0000001414197981 */ /* 0x000764000c1e1100 */
.L_x_42:
[----:B------:R-:W-:Y:S05]  /*2c40*/  BSYNC B1 ;  /* 0x0000000000017941 */ /* 0x000fea0003800000 */
.L_x_41:
[----:B-----5:R-:W-:Y:S01]  /*2c50*/  LOP3.LUT R25, R25, 0xff, RZ, 0xc0, !PT ;  /* 0x000000ff19197812 */ /* 0x020fe200078ec0ff */
[----:B------:R-:W-:Y:S01]  /*2c60*/  BSSY B1, `(.L_x_43) ;  /* 0x000000b000017945 */ /* 0x000fe20003800000 */
[----:B------:R-:W-:Y:S02]  /*2c70*/  ISETP.LT.OR P1, PT, R6, 0x9, !P1 ;  /* 0x000000090600780c */ /* 0x000fe40004f21670 */
[----:B------:R-:W-:-:S05]  /*2c80*/  F2FP.F16.E5M2.UNPACK_B R25, R25 ;  /* 0x00000019ff19723e */ /* 0x000fca00020004ff */
[----:B------:R-:W-:Y:S01]  /*2c90*/  HADD2.F32 R26, -RZ, R25.H0_H0 ;  /* 0x20000019ff1a7230 */ /* 0x000fe20000004100 */
[----:B------:R-:W-:-:S04]  /*2ca0*/  PRMT R25, RZ, 0x7610, R25 ;  /* 0x00007610ff197816 */ /* 0x000fc80000000019 */
[----:B------:R-:W-:-:S04]  /*2cb0*/  FMUL R26, R26, R13 ;  /* 0x0000000d1a1a7220 */ /* 0x000fc80000400000 */
[----:B------:R-:W-:-:S05]  /*2cc0*/  FFMA R26, R83, R12, R26 ;  /* 0x0000000c531a7223 */ /* 0x000fca000000001a */
[----:B-1----:R-:W-:-:S05]  /*2cd0*/  F2FP.SATFINITE.E5M2.F32.PACK_AB_MERGE_C R27, RZ, R26, RZ ;  /* 0x0000001aff1b723e */ /* 0x002fca00048060ff */
[----:B------:R1:W-:Y:S01]  /*2ce0*/  @!P0 STG.E.U8 desc[UR20][R16.64], R27 ;  /* 0x0000001b10008986 */ /* 0x0003e2000c101114 */
[----:B------:R-:W-:Y:S05]  /*2cf0*/  @P1 BRA `(.L_x_44) ;  /* 0x0000000000041947 */ /* 0x000fea0003800000 */
[----:B------:R4:W5:Y:S02]  /*2d00*/  LDG.E.U8 R25, desc[UR20][R20.64+0x1] ;  /* 0x0000011414197981 */ /* 0x000964000c1e1100 */
.L_x_44:
[----:B------:R-:W-:Y:S05]  /*2d10*/  BSYNC B1 ;  /* 0x0000000000017941 */ /* 0x000fea0003800000 */
.L_x_43:
[----:B-----5:R-:W-:Y:S01]  /*2d20*/  LOP3.LUT R25, R25, 0xff, RZ, 0xc0, !PT ;  /* 0x000000ff19197812 */ /* 0x020fe200078ec0ff */
[----:B------:R-:W-:Y:S01]  /*2d30*/  BSSY B1, `(.L_x_45) ;  /* 0x000000c000017945 */ /* 0x000fe20003800000 */
[----:B------:R-:W-:Y:S02]  /*2d40*/  ISETP.GE.AND P0, PT, R24, 0x9, PT ;  /* 0x000000091800780c */ /* 0x000fe40003f06270 */
[----:B------:R-:W-:Y:S02]  /*2d50*/  F2FP.F16.E5M2.UNPACK_B R25, R25 ;  /* 0x00000019ff19723e */ /* 0x000fe400020004ff */
[----:B------:R-:W-:-:S03]  /*2d60*/  ISETP.LT.OR P2, PT, R6, 0x1, !P0 ;  /* 0x000000010600780c */ /* 0x000fc60004741670 */
[----:B------:R-:W-:-:S05]  /*2d70*/  HADD2.F32 R26, -RZ, R25.H0_H0 ;  /* 0x20000019ff1a7230 */ /* 0x000fca0000004100 */
[----:B------:R-:W-:-:S04]  /*2d80*/  FMUL R25, R26, R13 ;  /* 0x0000000d1a197220 */ /* 0x000fc80000400000 */
[----:B------:R-:W-:-:S05]  /*2d90*/  FFMA R25, R82, R12, R25 ;  /* 0x0000000c52197223 */ /* 0x000fca0000000019 */
[----:B-1----:R-:W-:Y:S02]  /*2da0*/  F2FP.SATFINITE.E5M2.F32.PACK_AB_MERGE_C R27, RZ, R25, RZ ;  /* 0x00000019ff1b723e */ /* 0x002fe400048060ff */
[----:B------:R-:W-:-:S03]  /*2db0*/  PRMT R25, RZ, 0x7610, R25 ;  /* 0x00007610ff197816 */ /* 0x000fc60000000019 */
[----:B------:R1:W-:Y:S01]  /*2dc0*/  @!P1 STG.E.U8 desc[UR20][R16.64+0x1], R27 ;  /* 0x0000011b10009986 */ /* 0x0003e2000c101114 */
[----:B------:R-:W-:Y:S05]  /*2dd0*/  @P2 BRA `(.L_x_46) ;  /* 0x0000000000042947 */ /* 0x000fea0003800000 */
[----:B------:R0:W5:Y:S02]  /*2de0*/  LDG.E.U8 R25, desc[UR20][R4.64+0x8] ;  /* 0x0000081404197981 */ /* 0x000164000c1e1100 */
.L_x_46:
[----:B------:R-:W-:Y:S05]  /*2df0*/  BSYNC B1 ;  /* 0x0000000000017941 */ /* 0x000fea0003800000 */
.L_x_45:
        /* <DEDUP_REMOVED lines=13> */
.L_x_48:
[----:B------:R-:W-:Y:S05]  /*2ed0*/  BSYNC B1 ;  /* 0x0000000000017941 */ /* 0x000fea0003800000 */
.L_x_47:
[----:B-----5:R-:W-:Y:S01]  /*2ee0*/  LOP3.LUT R25, R25, 0xff, RZ, 0xc0, !PT ;  /* 0x000000ff19197812 */ /* 0x020fe200078ec0ff */
[----:B------:R-:W-:Y:S01]  /*2ef0*/  BSSY B1, `(.L_x_49) ;  /* 0x000000b000017945 */ /* 0x000fe20003800000 */
[----:B------:R-:W-:Y:S02]  /*2f00*/  ISETP.LT.OR P0, PT, R6, 0x9, !P0 ;  /* 0x000000090600780c */ /* 0x000fe40004701670 */
[----:B------:R-:W-:-:S05]  /*2f10*/  F2FP.F16.E5M2.UNPACK_B R25, R25 ;  /* 0x00000019ff19723e */ /* 0x000fca00020004ff */
        /* <DEDUP_REMOVED lines=8> */
.L_x_50:
[----:B------:R-:W-:Y:S05]  /*2fa0*/  BSYNC B1 ;  /* 0x0000000000017941 */ /* 0x000fea0003800000 */
.L_x_49:
        /* <DEDUP_REMOVED lines=12> */
.L_x_52:
[----:B------:R-:W-:Y:S05]  /*3070*/  BSYNC B1 ;  /* 0x0000000000017941 */ /* 0x000fea0003800000 */
.L_x_51:
        /* <DEDUP_REMOVED lines=13> */
.L_x_54:
[----:B------:R-:W-:Y:S05]  /*3150*/  BSYNC B1 ;  /* 0x0000000000017941 */ /* 0x000fea0003800000 */
.L_x_53:
        /* <DEDUP_REMOVED lines=13> */
.L_x_56:
[----:B------:R-:W-:Y:S05]  /*3230*/  BSYNC B1 ;  /* 0x0000000000017941 */ /* 0x000fea0003800000 */
.L_x_55:
        /* <DEDUP_REMOVED lines=12> */
.L_x_58:
[----:B------:R-:W-:Y:S05]  /*3300*/  BSYNC B1 ;  /* 0x0000000000017941 */ /* 0x000fea0003800000 */
.L_x_57:
        /* <DEDUP_REMOVED lines=12> */
.L_x_60:
[----:B------:R-:W-:Y:S05]  /*33d0*/  BSYNC B1 ;  /* 0x0000000000017941 */ /* 0x000fea0003800000 */
.L_x_59:
        /* <DEDUP_REMOVED lines=13> */
.L_x_62:
[----:B------:R-:W-:Y:S05]  /*34b0*/  BSYNC B1 ;  /* 0x0000000000017941 */ /* 0x000fea0003800000 */
.L_x_61:
        /* <DEDUP_REMOVED lines=13> */
.L_x_64:
[----:B------:R-:W-:Y:S05]  /*3590*/  BSYNC B1 ;  /* 0x0000000000017941 */ /* 0x000fea0003800000 */
.L_x_63:
        /* <DEDUP_REMOVED lines=12> */
.L_x_66:
[----:B------:R-:W-:Y:S05]  /*3660*/  BSYNC B1 ;  /* 0x0000000000017941 */ /* 0x000fea0003800000 */
.L_x_65:
        /* <DEDUP_REMOVED lines=12> */
.L_x_68:
[----:B------:R-:W-:Y:S05]  /*3730*/  BSYNC B1 ;  /* 0x0000000000017941 */ /* 0x000fea0003800000 */
.L_x_67:
        /* <DEDUP_REMOVED lines=13> */
.L_x_70:
[----:B------:R-:W-:Y:S05]  /*3810*/  BSYNC B1 ;  /* 0x0000000000017941 */ /* 0x000fea0003800000 */
.L_x_69:
        /* <DEDUP_REMOVED lines=13> */
.L_x_72:
[----:B------:R-:W-:Y:S05]  /*38f0*/  BSYNC B1 ;  /* 0x0000000000017941 */ /* 0x000fea0003800000 */
.L_x_71:
        /* <DEDUP_REMOVED lines=12> */
.L_x_74:
[----:B------:R-:W-:Y:S05]  /*39c0*/  BSYNC B1 ;  /* 0x0000000000017941 */ /* 0x000fea0003800000 */
.L_x_73:
        /* <DEDUP_REMOVED lines=12> */
.L_x_76:
[----:B------:R-:W-:Y:S05]  /*3a90*/  BSYNC B1 ;  /* 0x0000000000017941 */ /* 0x000fea0003800000 */
.L_x_75:
        /* <DEDUP_REMOVED lines=13> */
.L_x_78:
[----:B------:R-:W-:Y:S05]  /*3b70*/  BSYNC B1 ;  /* 0x0000000000017941 */ /* 0x000fea0003800000 */
.L_x_77:
        /* <DEDUP_REMOVED lines=13> */
.L_x_80:
[----:B------:R-:W-:Y:S05]  /*3c50*/  BSYNC B1 ;  /* 0x0000000000017941 */ /* 0x000fea0003800000 */
.L_x_79:
        /* <DEDUP_REMOVED lines=12> */
.L_x_82:
[----:B------:R-:W-:Y:S05]  /*3d20*/  BSYNC B1 ;  /* 0x0000000000017941 */ /* 0x000fea0003800000 */
.L_x_81:
        /* <DEDUP_REMOVED lines=12> */
.L_x_84:
[----:B------:R-:W-:Y:S05]  /*3df0*/  BSYNC B1 ;  /* 0x0000000000017941 */ /* 0x000fea0003800000 */
.L_x_83:
        /* <DEDUP_REMOVED lines=13> */
.L_x_86:
[----:B------:R-:W-:Y:S05]  /*3ed0*/  BSYNC B1 ;  /* 0x0000000000017941 */ /* 0x000fea0003800000 */
.L_x_85:
        /* <DEDUP_REMOVED lines=13> */
.L_x_88:
[----:B------:R-:W-:Y:S05]  /*3fb0*/  BSYNC B1 ;  /* 0x0000000000017941 */ /* 0x000fea0003800000 */
.L_x_87:
        /* <DEDUP_REMOVED lines=12> */
.L_x_90:
[----:B------:R-:W-:Y:S05]  /*4080*/  BSYNC B1 ;  /* 0x0000000000017941 */ /* 0x000fea0003800000 */
.L_x_89:
        /* <DEDUP_REMOVED lines=12> */
.L_x_92:
[----:B------:R-:W-:Y:S05]  /*4150*/  BSYNC B1 ;  /* 0x0000000000017941 */ /* 0x000fea0003800000 */
.L_x_91:
        /* <DEDUP_REMOVED lines=13> */
.L_x_94:
[----:B------:R-:W-:Y:S05]  /*4230*/  BSYNC B1 ;  /* 0x0000000000017941 */ /* 0x000fea0003800000 */
.L_x_93:
[----:B-----5:R-:W-:Y:S01]  /*4240*/  LOP3.LUT R25, R25, 0xff, RZ, 0xc0, !PT ;  /* 0x000000ff19197812 */ /* 0x020fe200078ec0ff */
[----:B------:R-:W-:Y:S01]  /*4250*/  BSSY B1, `(.L_x_95) ;  /* 0x000000c000017945 */ /* 0x000fe20003800000 */
[----:B------:R-:W-:Y:S02]  /*4260*/  ISETP.GE.AND P1, PT, R24, 0x3a, PT ;  /* 0x0000003a1800780c */ /* 0x000fe40003f26270 */
[----:B------:R-:W-:Y:S02]  /*4270*/  F2FP.F16.E5M2.UNPACK_B R25, R25 ;  /* 0x00000019ff19723e */ /* 0x000fe400020004ff */
[----:B------:R-:W-:Y:S02]  /*4280*/  ISETP.LT.OR P3, PT, R6, 0x1, !P1 ;  /* 0x000000010600780c */ /* 0x000fe40004f61670 */
[----:B------:R-:W-:Y:S01]  /*4290*/  PRMT R24, RZ, 0x7610, R24 ;  /* 0x00007610ff187816 */ /* 0x000fe20000000018 */
[----:B------:R-:W-:-:S05]  /*42a0*/  HADD2.F32 R26, -RZ, R25.H0_H0 ;  /* 0x20000019ff1a7230 */ /* 0x000fca0000004100 */
[----:B------:R-:W-:-:S04]  /*42b0*/  FMUL R26, R26, R13 ;  /* 0x0000000d1a1a7220 */ /* 0x000fc80000400000 */
[----:B------:R-:W-:-:S05]  /*42c0*/  FFMA R26, R57, R12, R26 ;  /* 0x0000000c391a7223 */ /* 0x000fca000000001a */
[----:B------:R-:W-:-:S05]  /*42d0*/  F2FP.SATFINITE.E5M2.F32.PACK_AB_MERGE_C R25, RZ, R26, RZ ;  /* 0x0000001aff19723e */ /* 0x000fca00048060ff */
[----:B------:R0:W-:Y:S01]  /*42e0*/  @!P2 STG.E.U8 desc[UR20][R14.64+0x38], R25 ;  /* 0x000038190e00a986 */ /* 0x0001e2000c101114 */
[----:B------:R-:W-:Y:S05]  /*42f0*/  @P3 BRA `(.L_x_96) ;  /* 0x0000000000043947 */ /* 0x000fea0003800000 */
[----:B------:R0:W5:Y:S02]  /*4300*/  LDG.E.U8 R24, desc[UR20][R4.64+0x39] ;  /* 0x0000391404187981 */ /* 0x000164000c1e1100 */
.L_x_96:
[----:B------:R-:W-:Y:S05]  /*4310*/  BSYNC B1 ;  /* 0x0000000000017941 */ /* 0x000fea0003800000 */
.L_x_95:
[----:B-----5:R-:W-:Y:S01]  /*4320*/  LOP3.LUT R24, R24, 0xff, RZ, 0xc0, !PT ;  /* 0x000000ff18187812 */ /* 0x020fe200078ec0ff */
[----:B------:R-:W-:Y:S01]  /*4330*/  BSSY B1, `(.L_x_97) ;  /* 0x000000b000017945 */ /* 0x000fe20003800000 */
[----:B------:R-:W-:Y:S02]  /*4340*/  ISETP.LT.OR P0, PT, R6, 0x9, !P0 ;  /* 0x000000090600780c */ /* 0x000fe40004701670 */
[----:B------:R-:W-:Y:S02]  /*4350*/  F2FP.F16.E5M2.UNPACK_B R24, R24 ;  /* 0x00000018ff18723e */ /* 0x000fe400020004ff */
[----:B0-2---:R-:W-:-:S03]  /*4360*/  PRMT R4, RZ, 0x7610, R4 ;  /* 0x00007610ff047816 */ /* 0x005fc60000000004 */
[----:B------:R-:W-:-:S05]  /*4370*/  HADD2.F32 R24, -RZ, R24.H0_H0 ;  /* 0x20000018ff187230 */ /* 0x000fca0000004100 */
[----:B------:R-:W-:-:S04]  /*4380*/  FMUL R5, R24, R13 ;  /* 0x0000000d18057220 */ /* 0x000fc80000400000 */
[----:B------:R-:W-:-:S05]  /*4390*/  FFMA R5, R56, R12, R5 ;  /* 0x0000000c38057223 */ /* 0x000fca0000000005 */
[----:B------:R-:W-:-:S05]  /*43a0*/  F2FP.SATFINITE.E5M2.F32.PACK_AB_MERGE_C R5, RZ, R5, RZ ;  /* 0x00000005ff05723e */ /* 0x000fca00048060ff */
[----:B------:R0:W-:Y:S01]  /*43b0*/  @!P3 STG.E.U8 desc[UR20][R14.64+0x39], R5 ;  /* 0x000039050e00b986 */ /* 0x0001e2000c101114 */
[----:B------:R-:W-:Y:S05]  /*43c0*/  @P0 BRA `(.L_x_98) ;  /* 0x0000000000040947 */ /* 0x000fea0003800000 */
[----:B------:R2:W5:Y:S02]  /*43d0*/  LDG.E.U8 R4, desc[UR20][R20.64+0x38] ;  /* 0x0000381414047981 */ /* 0x000564000c1e1100 */
.L_x_98:
[----:B------:R-:W-:Y:S05]  /*43e0*/  BSYNC B1 ;  /* 0x0000000000017941 */ /* 0x000fea0003800000 */
.L_x_97:
[----:B-----5:R-:W-:Y:S01]  /*43f0*/  LOP3.LUT R4, R4, 0xff, RZ, 0xc0, !PT ;  /* 0x000000ff04047812 */ /* 0x020fe200078ec0ff */
[----:B------:R-:W-:Y:S01]  /*4400*/  BSSY B1, `(.L_x_99) ;  /* 0x000000b000017945 */ /* 0x000fe20003800000 */
[----:B------:R-:W-:Y:S02]  /*4410*/  ISETP.LT.OR P1, PT, R6, 0x9, !P1 ;  /* 0x000000090600780c */ /* 0x000fe40004f21670 */
[----:B------:R-:W-:-:S05]  /*4420*/  F2FP.F16.E5M2.UNPACK_B R4, R4 ;  /* 0x00000004ff04723e */ /* 0x000fca00020004ff */
[----:B------:R-:W-:-:S05]  /*4430*/  HADD2.F32 R4, -RZ, R4.H0_H0 ;  /* 0x20000004ff047230 */ /* 0x000fca0000004100 */
[----:B------:R-:W-:-:S04]  /*4440*/  FMUL R4, R4, R13 ;  /* 0x0000000d04047220 */ /* 0x000fc80000400000 */
[----:B------:R-:W-:-:S05]  /*4450*/  FFMA R4, R23, R12, R4 ;  /* 0x0000000c17047223 */ /* 0x000fca0000000004 */
[----:B0-----:R-:W-:Y:S02]  /*4460*/  F2FP.SATFINITE.E5M2.F32.PACK_AB_MERGE_C R5, RZ, R4, RZ ;  /* 0x00000004ff05723e */ /* 0x001fe400048060ff */
[----:B------:R-:W-:-:S03]  /*4470*/  PRMT R4, RZ, 0x7610, R4 ;  /* 0x00007610ff047816 */ /* 0x000fc60000000004 */
[----:B------:R0:W-:Y:S01]  /*4480*/  @!P0 STG.E.U8 desc[UR20][R16.64+0x38], R5 ;  /* 0x0000380510008986 */ /* 0x0001e2000c101114 */
[----:B------:R-:W-:Y:S05]  /*4490*/  @P1 BRA `(.L_x_100) ;  /* 0x0000000000041947 */ /* 0x000fea0003800000 */
[----:B------:R0:W5:Y:S02]  /*44a0*/  LDG.E.U8 R4, desc[UR20][R20.64+0x39] ;  /* 0x0000391414047981 */ /* 0x000164000c1e1100 */
.L_x_100:
[----:B------:R-:W-:Y:S05]  /*44b0*/  BSYNC B1 ;  /* 0x0000000000017941 */ /* 0x000fea0003800000 */
.L_x_99:
[----:B------:R-:W-:Y:S05]  /*44c0*/  @P1 BRA `(.L_x_101) ;  /* 0x0000000800601947 */ /* 0x000fea0003800000 */
[----:B-----5:R-:W-:-:S04]  /*44d0*/  LOP3.LUT R4, R4, 0xff, RZ, 0xc0, !PT ;  /* 0x000000ff04047812 */ /* 0x020fc800078ec0ff */
[----:B------:R-:W-:-:S05]  /*44e0*/  F2FP.F16.E5M2.UNPACK_B R4, R4 ;  /* 0x00000004ff04723e */ /* 0x000fca00020004ff */
[----:B------:R-:W-:-:S05]  /*44f0*/  HADD2.F32 R4, -RZ, R4.H0_H0 ;  /* 0x20000004ff047230 */ /* 0x000fca0000004100 */
[----:B0-----:R-:W-:-:S04]  /*4500*/  FMUL R5, R4, R13 ;  /* 0x0000000d04057220 */ /* 0x001fc80000400000 */
[----:B------:R-:W-:-:S05]  /*4510*/  FFMA R5, R22, R12, R5 ;  /* 0x0000000c16057223 */ /* 0x000fca0000000005 */
[----:B------:R-:W-:-:S05]  /*4520*/  F2FP.SATFINITE.E5M2.F32.PACK_AB_MERGE_C R5, RZ, R5, RZ ;  /* 0x00000005ff05723e */ /* 0x000fca00048060ff */
[----:B------:R0:W-:Y:S01]  /*4530*/  STG.E.U8 desc[UR20][R16.64+0x39], R5 ;  /* 0x0000390510007986 */ /* 0x0001e2000c101114 */
[----:B------:R-:W-:Y:S05]  /*4540*/  BRA `(.L_x_101) ;  /* 0x0000000800407947 */ /* 0x000fea0003800000 */
.L_x_36:
[C---:B------:R-:W-:Y:S01]  /*4550*/  ISETP.GE.AND P3, PT, R24.reuse, 0x1, PT ;  /* 0x000000011800780c */ /* 0x040fe20003f66270 */
[-C--:B------:R-:W-:Y:S01]  /*4560*/  FMUL R85, R85, R12.reuse ;  /* 0x0000000c55557220 */ /* 0x080fe20000400000 */
[----:B------:R-:W-:Y:S01]  /*4570*/  ISETP.GE.AND P0, PT, R24, 0x2, PT ;  /* 0x000000021800780c */ /* 0x000fe20003f06270 */
[-C--:B------:R-:W-:Y:S01]  /*4580*/  FMUL R84, R84, R12.reuse ;  /* 0x0000000c54547220 */ /* 0x080fe20000400000 */
[C---:B------:R-:W-:Y:S01]  /*4590*/  ISETP.LT.OR P1, PT, R6.reuse, 0x1, !P3 ;  /* 0x000000010600780c */ /* 0x040fe20005f21670 */
[-C--:B------:R-:W-:Y:S01]  /*45a0*/  FMUL R83, R83, R12.reuse ;  /* 0x0000000c53537220 */ /* 0x080fe20000400000 */
[----:B------:R-:W-:Y:S01]  /*45b0*/  ISETP.LT.OR P2, PT, R6, 0x1, !P0 ;  /* 0x000000010600780c */ /* 0x000fe20004741670 */
[-C--:B------:R-:W-:Y:S01]  /*45c0*/  FMUL R82, R82, R12.reuse ;  /* 0x0000000c52527220 */ /* 0x080fe20000400000 */
[----:B------:R-:W-:Y:S01]  /*45d0*/  ISETP.LT.OR P3, PT, R6, 0x9, !P3 ;  /* 0x000000090600780c */ /* 0x000fe20005f61670 */
[-C--:B------:R-:W-:Y:S01]  /*45e0*/  FMUL R81, R81, R12.reuse ;  /* 0x0000000c51517220 */ /* 0x080fe20000400000 */
[----:B------:R-:W-:Y:S01]  /*45f0*/  F2FP.SATFINITE.E5M2.F32.PACK_AB_MERGE_C R85, RZ, R85, RZ ;  /* 0x00000055ff55723e */ /* 0x000fe200048060ff */
[----:B------:R-:W-:Y:S01]  /*4600*/  FMUL R80, R80, R12 ;  /* 0x0000000c50507220 */ /* 0x000fe20000400000 */
[----:B------:R-:W-:Y:S01]  /*4610*/  F2FP.SATFINITE.E5M2.F32.PACK_AB_MERGE_C R5, RZ, R84, RZ ;  /* 0x00000054ff05723e */ /* 0x000fe200048060ff */
[-C--:B------:R-:W-:Y:S01]  /*4620*/  FMUL R79, R79, R12.reuse ;  /* 0x0000000c4f4f7220 */ /* 0x080fe20000400000 */
[----:B------:R-:W-:Y:S01]  /*4630*/  F2FP.SATFINITE.E5M2.F32.PACK_AB_MERGE_C R83, RZ, R83, RZ ;  /* 0x00000053ff53723e */ /* 0x000fe200048060ff */
[-C--:B------:R-:W-:Y:S01]  /*4640*/  FMUL R78, R78, R12.reuse ;  /* 0x0000000c4e4e7220 */ /* 0x080fe20000400000 */
[----:B------:R-:W-:Y:S01]  /*4650*/  ISETP.LT.OR P0, PT, R6, 0x9, !P0 ;  /* 0x000000090600780c */ /* 0x000fe20004701670 */
[----:B------:R-:W-:Y:S01]  /*4660*/  @!P1 STG.E.U8 desc[UR20][R14.64], R85 ;  /* 0x000000550e009986 */ /* 0x000fe2000c101114 */
[C---:B------:R-:W-:Y:S01]  /*4670*/  ISETP.GE.AND P1, PT, R24.reuse, 0x9, PT ;  /* 0x000000091800780c */ /* 0x040fe20003f26270 */
[-C--:B------:R-:W-:Y:S01]  /*4680*/  FMUL R77, R77, R12.reuse ;  /* 0x0000000c4d4d7220 */ /* 0x080fe20000400000 */
[----:B------:R-:W-:Y:S01]  /*4690*/  F2FP.SATFINITE.E5M2.F32.PACK_AB_MERGE_C R81, RZ, R81, RZ ;  /* 0x00000051ff51723e */ /* 0x000fe200048060ff */
[----:B------:R0:W-:Y:S01]  /*46a0*/  @!P2 STG.E.U8 desc[UR20][R14.64+0x1], R5 ;  /* 0x000001050e00a986 */ /* 0x0001e2000c101114 */
[----:B------:R-:W-:Y:S01]  /*46b0*/  ISETP.GE.AND P2, PT, R24, 0xa, PT ;  /* 0x0000000a1800780c */ /* 0x000fe20003f46270 */
[----:B------:R-:W-:Y:S01]  /*46c0*/  FMUL R76, R76, R12 ;  /* 0x0000000c4c4c7220 */ /* 0x000fe20000400000 */
[----:B------:R-:W-:Y:S01]  /*46d0*/  F2FP.SATFINITE.E5M2.F32.PACK_AB_MERGE_C R21, RZ, R80, RZ ;  /* 0x00000050ff15723e */ /* 0x000fe200048060ff */
[----:B------:R-:W-:Y:S01]  /*46e0*/  @!P3 STG.E.U8 desc[UR20][R16.64], R83 ;  /* 0x000000531000b986 */ /* 0x000fe2000c101114 */
[----:B------:R-:W-:Y:S01]  /*46f0*/  ISETP.LT.OR P3, PT, R6, 0x1, !P1 ;  /* 0x000000010600780c */ /* 0x000fe20004f61670 */
[-C--:B------:R-:W-:Y:S01]  /*4700*/  FMUL R74, R74, R12.reuse ;  /* 0x0000000c4a4a7220 */ /* 0x080fe20000400000 */
[C---:B------:R-:W-:Y:S01]  /*4710*/  ISETP.LT.OR P5, PT, R6.reuse, 0x1, !P2 ;  /* 0x000000010600780c */ /* 0x040fe200057a1670 */
[-C--:B------:R-:W-:Y:S01]  /*4720*/  FMUL R75, R75, R12.reuse ;  /* 0x0000000c4b4b7220 */ /* 0x080fe20000400000 */
[----:B------:R-:W-:Y:S01]  /*4730*/  ISETP.LT.OR P1, PT, R6, 0x9, !P1 ;  /* 0x000000090600780c */ /* 0x000fe20004f21670 */
[-C--:B------:R-:W-:Y:S01]  /*4740*/  FMUL R73, R73, R12.reuse ;  /* 0x0000000c49497220 */ /* 0x080fe20000400000 */
[----:B------:R-:W-:Y:S01]  /*4750*/  F2FP.SATFINITE.E5M2.F32.PACK_AB_MERGE_C R79, RZ, R79, RZ ;  /* 0x0000004fff4f723e */ /* 0x000fe200048060ff */
[----:B------:R-:W-:Y:S01]  /*4760*/  FMUL R72, R72, R12 ;  /* 0x0000000c48487220 */ /* 0x000fe20000400000 */
[----:B0-----:R-:W-:Y:S01]  /*4770*/  F2FP.SATFINITE.E5M2.F32.PACK_AB_MERGE_C R5, RZ, R82, RZ ;  /* 0x00000052ff05723e */ /* 0x001fe200048060ff */
[-C--:B------:R-:W-:Y:S01]  /*4780*/  FMUL R70, R70, R12.reuse ;  /* 0x0000000c46467220 */ /* 0x080fe20000400000 */
[----:B------:R-:W-:Y:S01]  /*4790*/  ISETP.LT.OR P2, PT, R6, 0x9, !P2 ;  /* 0x000000090600780c */ /* 0x000fe20005741670 */
[----:B------:R-:W-:Y:S01]  /*47a0*/  FMUL R71, R71, R12 ;  /* 0x0000000c47477220 */ /* 0x000fe20000400000 */
[----:B------:R-:W-:Y:S01]  /*47b0*/  F2FP.SATFINITE.E5M2.F32.PACK_AB_MERGE_C R25, RZ, R78, RZ ;  /* 0x0000004eff19723e */ /* 0x000fe200048060ff */
[----:B------:R0:W-:Y:S01]  /*47c0*/  @!P0 STG.E.U8 desc[UR20][R16.64+0x1], R5 ;  /* 0x0000010510008986 */ /* 0x0001e2000c101114 */
[C---:B------:R-:W-:Y:S01]  /*47d0*/  ISETP.GE.AND P0, PT, R24.reuse, 0x11, PT ;  /* 0x000000111800780c */ /* 0x040fe20003f06270 */
[-C--:B------:R-:W-:Y:S01]  /*47e0*/  FMUL R69, R69, R12.reuse ;  /* 0x0000000c45457220 */ /* 0x080fe20000400000 */
[----:B------:R-:W-:Y:S01]  /*47f0*/  F2FP.SATFINITE.E5M2.F32.PACK_AB_MERGE_C R77, RZ, R77, RZ ;  /* 0x0000004dff4d723e */ /* 0x000fe200048060ff */
[----:B------:R-:W-:Y:S01]  /*4800*/  @!P3 STG.E.U8 desc[UR20][R14.64+0x8], R81 ;  /* 0x000008510e00b986 */ /* 0x000fe2000c101114 */
[----:B------:R-:W-:Y:S01]  /*4810*/  ISETP.GE.AND P3, PT, R24, 0x12, PT ;  /* 0x000000121800780c */ /* 0x000fe20003f66270 */
[-C--:B------:R-:W-:Y:S01]  /*4820*/  FMUL R68, R68, R12.reuse ;  /* 0x0000000c44447220 */ /* 0x080fe20000400000 */
[----:B------:R-:W-:Y:S01]  /*4830*/  F2FP.SATFINITE.E5M2.F32.PACK_AB_MERGE_C R75, RZ, R75, RZ ;  /* 0x0000004bff4b723e */ /* 0x000fe200048060ff */
[----:B------:R1:W-:Y:S01]  /*4840*/  @!P5 STG.E.U8 desc[UR20][R14.64+0x9], R21 ;  /* 0x000009150e00d986 */ /* 0x0003e2000c101114 */
[C---:B------:R-:W-:Y:S01]  /*4850*/  ISETP.LT.OR P5, PT, R6.reuse, 0x1, !P3 ;  /* 0x000000010600780c */ /* 0x040fe20005fa1670 */
[-C--:B------:R-:W-:Y:S01]  /*4860*/  FMUL R67, R67, R12.reuse ;  /* 0x0000000c43437220 */ /* 0x080fe20000400000 */
[C---:B------:R-:W-:Y:S01]  /*4870*/  ISETP.LT.OR P3, PT, R6.reuse, 0x9, !P3 ;  /* 0x000000090600780c */ /* 0x040fe20005f61670 */
[----:B------:R-:W-:Y:S01]  /*4880*/  @!P1 STG.E.U8 desc[UR20][R16.64+0x8], R79 ;  /* 0x0000084f10009986 */ /* 0x000fe2000c101114 */
[----:B------:R-:W-:Y:S01]  /*4890*/  ISETP.LT.OR P1, PT, R6, 0x1, !P0 ;  /* 0x000000010600780c */ /* 0x000fe20004721670 */
[----:B------:R-:W-:Y:S01]  /*48a0*/  FMUL R66, R66, R12 ;  /* 0x0000000c42427220 */ /* 0x000fe20000400000 */
[----:B0-----:R-:W-:Y:S01]  /*48b0*/  F2FP.SATFINITE.E5M2.F32.PACK_AB_MERGE_C R5, RZ, R76, RZ ;  /* 0x0000004cff05723e */ /* 0x001fe200048060ff */
[----:B------:R-:W-:Y:S01]  /*48c0*/  @!P2 STG.E.U8 desc[UR20][R16.64+0x9], R25 ;  /* 0x000009191000a986 */ /* 0x000fe2000c101114 */
[----:B------:R-:W-:Y:S01]  /*48d0*/  ISETP.GE.AND P2, PT, R24, 0x19, PT ;  /* 0x000000191800780c */ /* 0x000fe20003f46270 */
[-C--:B------:R-:W-:Y:S01]  /*48e0*/  FMUL R65, R65, R12.reuse ;  /* 0x0000000c41417220 */ /* 0x080fe20000400000 */
[----:B------:R-:W-:Y:S01]  /*48f0*/  ISETP.LT.OR P0, PT, R6, 0x9, !P0 ;  /* 0x000000090600780c */ /* 0x000fe20004701670 */
[----:B------:R-:W-:Y:S01]  /*4900*/  FMUL R64, R64, R12 ;  /* 0x0000000c40407220 */ /* 0x000fe20000400000 */
[----:B------:R-:W-:Y:S01]  /*4910*/  ISETP.LT.OR P6, PT, R6, 0x1, !P2 ;  /* 0x000000010600780c */ /* 0x000fe200057c1670 */
[----:B------:R0:W-:Y:S01]  /*4920*/  @!P5 STG.E.U8 desc[UR20][R14.64+0x11], R5 ;  /* 0x000011050e00d986 */ /* 0x0001e2000c101114 */
[----:B-1----:R-:W-:Y:S01]  /*4930*/  F2FP.SATFINITE.E5M2.F32.PACK_AB_MERGE_C R21, RZ, R74, RZ ;  /* 0x0000004aff15723e */ /* 0x002fe200048060ff */
[-C--:B------:R-:W-:Y:S01]  /*4940*/  FMUL R62, R62, R12.reuse ;  /* 0x0000000c3e3e7220 */ /* 0x080fe20000400000 */
[----:B------:R-:W-:Y:S01]  /*4950*/  F2FP.SATFINITE.E5M2.F32.PACK_AB_MERGE_C R73, RZ, R73, RZ ;  /* 0x00000049ff49723e */ /* 0x000fe200048060ff */
[----:B------:R-:W-:Y:S01]  /*4960*/  @!P1 STG.E.U8 desc[UR20][R14.64+0x10], R77 ;  /* 0x0000104d0e009986 */ /* 0x000fe2000c101114 */
[----:B------:R-:W-:Y:S01]  /*4970*/  ISETP.GE.AND P1, PT, R24, 0x1a, PT ;  /* 0x0000001a1800780c */ /* 0x000fe20003f26270 */
[-C--:B------:R-:W-:Y:S01]  /*4980*/  FMUL R63, R63, R12.reuse ;  /* 0x0000000c3f3f7220 */ /* 0x080fe20000400000 */
[C---:B------:R-:W-:Y:S01]  /*4990*/  ISETP.LT.OR P2, PT, R6.reuse, 0x9, !P2 ;  /* 0x000000090600780c */ /* 0x040fe20005741670 */
[----:B------:R1:W-:Y:S01]  /*49a0*/  @!P3 STG.E.U8 desc[UR20][R16.64+0x11], R21 ;  /* 0x000011151000b986 */ /* 0x0003e2000c101114 */
[C---:B------:R-:W-:Y:S01]  /*49b0*/  ISETP.LT.OR P5, PT, R6.reuse, 0x1, !P1 ;  /* 0x000000010600780c */ /* 0x040fe20004fa1670 */
[----:B------:R-:W-:Y:S01]  /*49c0*/  FMUL R61, R61, R12 ;  /* 0x0000000c3d3d7220 */ /* 0x000fe20000400000 */
[----:B------:R-:W-:Y:S01]  /*49d0*/  ISETP.LT.OR P3, PT, R6, 0x9, !P1 ;  /* 0x000000090600780c */ /* 0x000fe20004f61670 */
[----:B------:R-:W-:Y:S01]  /*49e0*/  @!P0 STG.E.U8 desc[UR20][R16.64+0x10], R75 ;  /* 0x0000104b10008986 */ /* 0x000fe2000c101114 */
[----:B0-----:R-:W-:Y:S01]  /*49f0*/  F2FP.SATFINITE.E5M2.F32.PACK_AB_MERGE_C R5, RZ, R72, RZ ;  /* 0x00000048ff05723e */ /* 0x001fe200048060ff */
[-C--:B------:R-:W-:Y:S01]  /*4a00*/  FMUL R60, R60, R12.reuse ;  /* 0x0000000c3c3c7220 */ /* 0x080fe20000400000 */
[C---:B------:R-:W-:Y:S01]  /*4a10*/  ISETP.GE.AND P0, PT, R24.reuse, 0x21, PT ;  /* 0x000000211800780c */ /* 0x040fe20003f06270 */
[----:B------:R-:W-:Y:S01]  /*4a20*/  @!P6 STG.E.U8 desc[UR20][R14.64+0x18], R73 ;  /* 0x000018490e00e986 */ /* 0x000fe2000c101114 */
[----:B------:R-:W-:Y:S01]  /*4a30*/  ISETP.GE.AND P1, PT, R24, 0x22, PT ;  /* 0x000000221800780c */ /* 0x000fe20003f26270 */
[-C--:B------:R-:W-:Y:S01]  /*4a40*/  FMUL R59, R59, R12.reuse ;  /* 0x0000000c3b3b7220 */ /* 0x080fe20000400000 */
[----:B------:R-:W-:Y:S01]  /*4a50*/  ISETP.LT.OR P6, PT, R6, 0x1, !P0 ;  /* 0x000000010600780c */ /* 0x000fe200047c1670 */
[----:B------:R-:W-:Y:S01]  /*4a60*/  FMUL R58, R58, R12 ;  /* 0x0000000c3a3a7220 */ /* 0x000fe20000400000 */
[----:B-1----:R-:W-:Y:S01]  /*4a70*/  F2FP.SATFINITE.E5M2.F32.PACK_AB_MERGE_C R21, RZ, R70, RZ ;  /* 0x00000046ff15723e */ /* 0x002fe200048060ff */
[----:B------:R0:W-:Y:S01]  /*4a80*/  @!P5 STG.E.U8 desc[UR20][R14.64+0x19], R5 ;  /* 0x000019050e00d986 */ /* 0x0001e2000c101114 */
[----:B------:R-:W-:Y:S01]  /*4a90*/  ISETP.LT.OR P5, PT, R6, 0x1, !P1 ;  /* 0x000000010600780c */ /* 0x000fe20004fa1670 */
[-C--:B------:R-:W-:Y:S01]  /*4aa0*/  FMUL R57, R57, R12.reuse ;  /* 0x0000000c39397220 */ /* 0x080fe20000400000 */
[----:B------:R-:W-:Y:S01]  /*4ab0*/  F2FP.SATFINITE.E5M2.F32.PACK_AB_MERGE_C R71, RZ, R71, RZ ;  /* 0x00000047ff47723e */ /* 0x000fe200048060ff */
[----:B------:R1:W-:Y:S01]  /*4ac0*/  @!P3 STG.E.U8 desc[UR20][R16.64+0x19], R21 ;  /* 0x000019151000b986 */ /* 0x0003e2000c101114 */
[----:B------:R-:W-:Y:S01]  /*4ad0*/  F2FP.SATFINITE.E5M2.F32.PACK_AB_MERGE_C R69, RZ, R69, RZ ;  /* 0x00000045ff45723e */ /* 0x000fe200048060ff */
[----:B------:R-:W-:Y:S01]  /*4ae0*/  FMUL R56, R56, R12 ;  /* 0x0000000c38387220 */ /* 0x000fe20000400000 */
[----:B------:R-:W-:Y:S01]  /*4af0*/  F2FP.SATFINITE.E5M2.F32.PACK_AB_MERGE_C R25, RZ, R68, RZ ;  /* 0x00000044ff19723e */ /* 0x000fe200048060ff */
[----:B------:R-:W-:Y:S01]  /*4b00*/  @!P2 STG.E.U8 desc[UR20][R16.64+0x18], R71 ;  /* 0x000018471000a986 */ /* 0x000fe2000c101114 */
[----:B------:R-:W-:Y:S01]  /*4b10*/  ISETP.LT.OR P3, PT, R6, 0x9, !P1 ;  /* 0x000000090600780c */ /* 0x000fe20004f61670 */
[-C--:B------:R-:W-:Y:S01]  /*4b20*/  FMUL R23, R23, R12.reuse ;  /* 0x0000000c17177220 */ /* 0x080fe20000400000 */
[----:B------:R-:W-:Y:S01]  /*4b30*/  ISETP.GE.AND P2, PT, R24, 0x29, PT ;  /* 0x000000291800780c */ /* 0x000fe20003f46270 */
[----:B------:R-:W-:Y:S01]  /*4b40*/  @!P6 STG.E.U8 desc[UR20][R14.64+0x20], R69 ;  /* 0x000020450e00e986 */ /* 0x000fe2000c101114 */
[----:B------:R-:W-:Y:S01]  /*4b50*/  ISETP.LT.OR P0, PT, R6, 0x9, !P0 ;  /* 0x000000090600780c */ /* 0x000fe20004701670 */
[----:B------:R-:W-:Y:S01]  /*4b60*/  FMUL R22, R22, R12 ;  /* 0x0000000c16167220 */ /* 0x000fe20000400000 */
[----:B------:R-:W-:Y:S01]  /*4b70*/  ISETP.GE.AND P1, PT, R24, 0x2a, PT ;  /* 0x0000002a1800780c */ /* 0x000fe20003f26270 */
[----:B------:R-:W-:Y:S01]  /*4b80*/  @!P5 STG.E.U8 desc[UR20][R14.64+0x21], R25 ;  /* 0x000021190e00d986 */ /* 0x000fe2000c101114 */
[----:B------:R-:W-:-:S02]  /*4b90*/  ISETP.LT.OR P6, PT, R6, 0x1, !P2 ;  /* 0x000000010600780c */ /* 0x000fc400057c1670 */
[C---:B------:R-:W-:Y:S02]  /*4ba0*/  ISETP.LT.OR P5, PT, R6.reuse, 0x1, !P1 ;  /* 0x000000010600780c */ /* 0x040fe40004fa1670 */
[----:B------:R-:W-:Y:S02]  /*4bb0*/  F2FP.SATFINITE.E5M2.F32.PACK_AB_MERGE_C R67, RZ, R67, RZ ;  /* 0x00000043ff43723e */ /* 0x000fe400048060ff */
[----:B0-----:R-:W-:Y:S02]  /*4bc0*/  F2FP.SATFINITE.E5M2.F32.PACK_AB_MERGE_C R5, RZ, R66, RZ ;  /* 0x00000042ff05723e */ /* 0x001fe400048060ff */
[----:B------:R-:W-:Y:S01]  /*4bd0*/  F2FP.SATFINITE.E5M2.F32.PACK_AB_MERGE_C R65, RZ, R65, RZ ;  /* 0x00000041ff41723e */ /* 0x000fe200048060ff */
[----:B------:R-:W-:Y:S01]  /*4be0*/  @!P0 STG.E.U8 desc[UR20][R16.64+0x20], R67 ;  /* 0x0000204310008986 */ /* 0x000fe2000c101114 */
[----:B-1----:R-:W-:Y:S02]  /*4bf0*/  F2FP.SATFINITE.E5M2.F32.PACK_AB_MERGE_C R21, RZ, R64, RZ ;  /* 0x00000040ff15723e */ /* 0x002fe400048060ff */
[C---:B------:R-:W-:Y:S01]  /*4c00*/  ISETP.LT.OR P1, PT, R6.reuse, 0x9, !P1 ;  /* 0x000000090600780c */ /* 0x040fe20004f21670 */
[----:B------:R0:W-:Y:S01]  /*4c10*/  @!P3 STG.E.U8 desc[UR20][R16.64+0x21], R5 ;  /* 0x000021051000b986 */ /* 0x0001e2000c101114 */
[----:B------:R-:W-:-:S02]  /*4c20*/  ISETP.LT.OR P2, PT, R6, 0x9, !P2 ;  /* 0x000000090600780c */ /* 0x000fc40005741670 */
[C---:B------:R-:W-:Y:S01]  /*4c30*/  ISETP.GE.AND P3, PT, R24.reuse, 0x31, PT ;  /* 0x000000311800780c */ /* 0x040fe20003f66270 */
[----:B------:R-:W-:Y:S01]  /*4c40*/  @!P6 STG.E.U8 desc[UR20][R14.64+0x28], R65 ;  /* 0x000028410e00e986 */ /* 0x000fe2000c101114 */
[----:B------:R-:W-:Y:S02]  /*4c50*/  ISETP.GE.AND P0, PT, R24, 0x32, PT ;  /* 0x000000321800780c */ /* 0x000fe40003f06270 */
[----:B------:R-:W-:Y:S01]  /*4c60*/  F2FP.SATFINITE.E5M2.F32.PACK_AB_MERGE_C R63, RZ, R63, RZ ;  /* 0x0000003fff3f723e */ /* 0x000fe200048060ff */
[----:B------:R1:W-:Y:S01]  /*4c70*/  @!P5 STG.E.U8 desc[UR20][R14.64+0x29], R21 ;  /* 0x000029150e00d986 */ /* 0x0003e2000c101114 */
[C---:B------:R-:W-:Y:S02]  /*4c80*/  ISETP.LT.OR P5, PT, R6.reuse, 0x1, !P3 ;  /* 0x000000010600780c */ /* 0x040fe40005fa1670 */
[----:B------:R-:W-:Y:S02]  /*4c90*/  ISETP.LT.OR P6, PT, R6, 0x1, !P0 ;  /* 0x000000010600780c */ /* 0x000fe400047c1670 */
[----:B0-----:R-:W-:Y:S01]  /*4ca0*/  F2FP.SATFINITE.E5M2.F32.PACK_AB_MERGE_C R5, RZ, R62, RZ ;  /* 0x0000003eff05723e */ /* 0x001fe200048060ff */
[----:B------:R-:W-:Y:S01]  /*4cb0*/  @!P2 STG.E.U8 desc[UR20][R16.64+0x28], R63 ;  /* 0x0000283f1000a986 */ /* 0x000fe2000c101114 */
[----:B------:R-:W-:-:S02]  /*4cc0*/  F2FP.SATFINITE.E5M2.F32.PACK_AB_MERGE_C R61, RZ, R61, RZ ;  /* 0x0000003dff3d723e */ /* 0x000fc400048060ff */
[----:B------:R-:W-:Y:S01]  /*4cd0*/  ISETP.GE.AND P2, PT, R24, 0x3a, PT ;  /* 0x0000003a1800780c */ /* 0x000fe20003f46270 */
[----:B------:R0:W-:Y:S01]  /*4ce0*/  @!P1 STG.E.U8 desc[UR20][R16.64+0x29], R5 ;  /* 0x0000290510009986 */ /* 0x0001e2000c101114 */
[----:B------:R-:W-:Y:S02]  /*4cf0*/  ISETP.LT.OR P1, PT, R6, 0x9, !P3 ;  /* 0x000000090600780c */ /* 0x000fe40005f21670 */
[----:B-1----:R-:W-:Y:S01]  /*4d00*/  F2FP.SATFINITE.E5M2.F32.PACK_AB_MERGE_C R21, RZ, R60, RZ ;  /* 0x0000003cff15723e */ /* 0x002fe200048060ff */
[----:B------:R-:W-:Y:S01]  /*4d10*/  @!P5 STG.E.U8 desc[UR20][R14.64+0x30], R61 ;  /* 0x0000303d0e00d986 */ /* 0x000fe2000c101114 */
[----:B------:R-:W-:Y:S02]  /*4d20*/  ISETP.GE.AND P3, PT, R24, 0x39, PT ;  /* 0x000000391800780c */ /* 0x000fe40003f66270 */
[C---:B------:R-:W-:Y:S01]  /*4d30*/  ISETP.LT.OR P0, PT, R6.reuse, 0x9, !P0 ;  /* 0x000000090600780c */ /* 0x040fe20004701670 */
[----:B------:R1:W-:Y:S01]  /*4d40*/  @!P6 STG.E.U8 desc[UR20][R14.64+0x31], R21 ;  /* 0x000031150e00e986 */ /* 0x0003e2000c101114 */
[----:B------:R-:W-:-:S02]  /*4d50*/  ISETP.LT.OR P5, PT, R6, 0x1, !P3 ;  /* 0x000000010600780c */ /* 0x000fc40005fa1670 */
[C---:B------:R-:W-:Y:S02]  /*4d60*/  ISETP.LT.OR P6, PT, R6.reuse, 0x1, !P2 ;  /* 0x000000010600780c */ /* 0x040fe400057c1670 */
[C---:B------:R-:W-:Y:S02]  /*4d70*/  ISETP.LT.OR P3, PT, R6.reuse, 0x9, !P3 ;  /* 0x000000090600780c */ /* 0x040fe40005f61670 */
[----:B------:R-:W-:Y:S02]  /*4d80*/  ISETP.LT.OR P2, PT, R6, 0x9, !P2 ;  /* 0x000000090600780c */ /* 0x000fe40005741670 */
[----:B------:R-:W-:Y:S02]  /*4d90*/  F2FP.SATFINITE.E5M2.F32.PACK_AB_MERGE_C R59, RZ, R59, RZ ;  /* 0x0000003bff3b723e */ /* 0x000fe400048060ff */
[----:B0-----:R-:W-:Y:S02]  /*4da0*/  F2FP.SATFINITE.E5M2.F32.PACK_AB_MERGE_C R5, RZ, R58, RZ ;  /* 0x0000003aff05723e */ /* 0x001fe400048060ff */
[----:B------:R-:W-:Y:S01]  /*4db0*/  F2FP.SATFINITE.E5M2.F32.PACK_AB_MERGE_C R57, RZ, R57, RZ ;  /* 0x00000039ff39723e */ /* 0x000fe200048060ff */
[----:B------:R0:W-:Y:S01]  /*4dc0*/  @!P1 STG.E.U8 desc[UR20][R16.64+0x30], R59 ;  /* 0x0000303b10009986 */ /* 0x0001e2000c101114 */
[----:B-1----:R-:W-:-:S02]  /*4dd0*/  F2FP.SATFINITE.E5M2.F32.PACK_AB_MERGE_C R21, RZ, R56, RZ ;  /* 0x00000038ff15723e */ /* 0x002fc400048060ff */
[----:B------:R-:W-:Y:S01]  /*4de0*/  F2FP.SATFINITE.E5M2.F32.PACK_AB_MERGE_C R23, RZ, R23, RZ ;  /* 0x00000017ff17723e */ /* 0x000fe200048060ff */
[----:B------:R0:W-:Y:S01]  /*4df0*/  @!P0 STG.E.U8 desc[UR20][R16.64+0x31], R5 ;  /* 0x0000310510008986 */ /* 0x0001e2000c101114 */
[----:B------:R-:W-:-:S03]  /*4e00*/  F2FP.SATFINITE.E5M2.F32.PACK_AB_MERGE_C R25, RZ, R22, RZ ;  /* 0x00000016ff19723e */ /* 0x000fc600048060ff */
[----:B------:R0:W-:Y:S04]  /*4e10*/  @!P5 STG.E.U8 desc[UR20][R14.64+0x38], R57 ;  /* 0x000038390e00d986 */ /* 0x0001e8000c101114 */
[----:B------:R0:W-:Y:S04]  /*4e20*/  @!P6 STG.E.U8 desc[UR20][R14.64+0x39], R21 ;  /* 0x000039150e00e986 */ /* 0x0001e8000c101114 */
[----:B------:R0:W-:Y:S04]  /*4e30*/  @!P3 STG.E.U8 desc[UR20][R16.64+0x38], R23 ;  /* 0x000038171000b986 */ /* 0x0001e8000c101114 */
[----:B------:R0:W-:Y:S02]  /*4e40*/  @!P2 STG.E.U8 desc[UR20][R16.64+0x39], R25 ;  /* 0x000039191000a986 */ /* 0x0001e4000c101114 */
.L_x_101:
[----:B------:R-:W-:Y:S05]  /*4e50*/  BSYNC B0 ;  /* 0x0000000000007941 */ /* 0x000fea0003800000 */
.L_x_35:
[C---:B------:R-:W-:Y:S01]  /*4e60*/  LEA R2, P0, R8.reuse, R2, 0x1 ;  /* 0x0000000208027211 */ /* 0x040fe200078008ff */
[----:B------:R-:W-:Y:S01]  /*4e70*/  ULDC.64 UR6, c[0x0][0x650] ;  /* 0x0001940000067ab9 */ /* 0x000fe20000000a00 */
[----:B-----5:R-:W-:Y:S01]  /*4e80*/  IMAD.U32 R4, RZ, RZ, UR16 ;  /* 0x00000010ff047e24 */ /* 0x020fe2000f8e00ff */
[----:B0-----:R-:W-:Y:S01]  /*4e90*/  PRMT R14, RZ, 0x7610, R14 ;  /* 0x00007610ff0e7816 */ /* 0x001fe2000000000e */
[----:B------:R-:W-:Y:S01]  /*4ea0*/  IMAD.MOV.U32 R6, RZ, RZ, -0x1 ;  /* 0xffffffffff067424 */ /* 0x000fe200078e00ff */
[----:B------:R-:W-:Y:S01]  /*4eb0*/  LEA.HI.X R3, R8, R3, R0, 0x1, P0 ;  /* 0x0000000308037211 */ /* 0x000fe200000f0c00 */
[----:B------:R0:W-:Y:S01]  /*4ec0*/  SYNCS.ARRIVE.TRANS64.A1T0 RZ, [R4+UR24], RZ ;  /* 0x000000ff04ff79a7 */ /* 0x0001e20008100018 */
[----:B------:R-:W-:Y:S01]  /*4ed0*/  ISETP.GE.U32.AND P0, PT, R2, UR6, PT ;  /* 0x0000000602007c0c */ /* 0x000fe2000bf06070 */
[----:B------:R-:W-:-:S03]  /*4ee0*/  IMAD.MOV.U32 R5, RZ, RZ, -0x1 ;  /* 0xffffffffff057424 */ /* 0x000fc600078e00ff */
[----:B------:R-:W-:Y:S01]  /*4ef0*/  ISETP.GE.U32.AND.EX P0, PT, R3, UR7, PT, P0 ;  /* 0x0000000703007c0c */ /* 0x000fe2000bf06100 */
[----:B0-----:R-:W-:-:S12]  /*4f00*/  IMAD.MOV.U32 R4, RZ, RZ, -0x1 ;  /* 0xffffffffff047424 */ /* 0x001fd800078e00ff */
[----:B------:R-:W-:Y:S05]  /*4f10*/  @P0 BRA `(.L_x_102) ;  /* 0x0000000400600947 */ /* 0x000fea0003800000 */
[----:B------:R-:W0:Y:S01]  /*4f20*/  S2R R26, SR_CTAID.X ;  /* 0x00000000001a7919 */ /* 0x000e220000002500 */
[----:B--234-:R-:W2:Y:S01]  /*4f30*/  LDC.64 R20, c[0x0][0x628] ;  /* 0x00018a00ff147b82 */ /* 0x01cea20000000a00 */
[----:B------:R-:W-:Y:S01]  /*4f40*/  ULDC UR6, c[0x0][0x150] ;  /* 0x0000540000067ab9 */ /* 0x000fe20000000800 */
[----:B-1----:R-:W-:Y:S01]  /*4f50*/  IMAD.MOV.U32 R16, RZ, RZ, R2 ;  /* 0x000000ffff107224 */ /* 0x002fe200078e0002 */
[----:B------:R-:W1:Y:S01]  /*4f60*/  S2R R28, SR_CTAID.Y ;  /* 0x00000000001c7919 */ /* 0x000e620000002600 */
[----:B------:R-:W-:-:S04]  /*4f70*/  IMAD.MOV.U32 R17, RZ, RZ, R3 ;  /* 0x000000ffff117224 */ /* 0x000fc800078e0003 */
[----:B------:R-:W3:Y:S08]  /*4f80*/  LDC R29, c[0x0][0x144] ;  /* 0x00005100ff1d7b82 */ /* 0x000ef00000000800 */
[----:B------:R-:W4:Y:S08]  /*4f90*/  LDC R6, c[0x0][0x630] ;  /* 0x00018c00ff067b82 */ /* 0x000f300000000800 */
[----:B------:R-:W1:Y:S01]  /*4fa0*/  LDC.64 R24, c[0x0][0x620] ;  /* 0x00018800ff187b82 */ /* 0x000e620000000a00 */
[----:B--2---:R-:W-:-:S04]  /*4fb0*/  ISETP.NE.U32.AND P0, PT, R20, RZ, PT ;  /* 0x000000ff1400720c */ /* 0x004fc80003f05070 */
[----:B------:R-:W-:Y:S02]  /*4fc0*/  ISETP.NE.AND.EX P0, PT, R21, RZ, PT, P0 ;  /* 0x000000ff1500720c */ /* 0x000fe40003f05300 */
[----:B0-----:R-:W-:-:S05]  /*4fd0*/  I2FP.F32.U32 R4, R26 ;  /* 0x0000001a00047245 */ /* 0x001fca0000201000 */
[----:B------:R-:W-:-:S04]  /*4fe0*/  FMUL R4, R4, UR6 ;  /* 0x0000000604047c20 */ /* 0x000fc80008400000 */
[----:B------:R0:W2:Y:S02]  /*4ff0*/  F2I.U32.TRUNC.NTZ R27, R4 ;  /* 0x00000004001b7305 */ /* 0x0000a4000020f000 */
[----:B---34-:R-:W-:Y:S05]  /*5000*/  @!P0 BRA `(.L_x_103) ;  /* 0x0000000000288947 */ /* 0x018fea0003800000 */
[----:B------:R-:W3:Y:S02]  /*5010*/  LDC R5, c[0x0][0x634] ;  /* 0x00018d00ff057b82 */ /* 0x000ee40000000800 */
[----:B---3--:R-:W-:-:S05]  /*5020*/  IADD3 R17, P0, R2, R5, RZ ;  /* 0x0000000502117210 */ /* 0x008fca0007f1e0ff */
[----:B------:R-:W-:-:S04]  /*5030*/  IMAD.X R23, RZ, RZ, R3, P0 ;  /* 0x000000ffff177224 */ /* 0x000fc800000e0603 */
[----:B0-----:R-:W-:-:S04]  /*5040*/  IMAD.WIDE.U32 R4, R23, R20, RZ ;  /* 0x0000001417047225 */ /* 0x001fc800078e00ff */
[----:B------:R-:W-:-:S04]  /*5050*/  IMAD.WIDE.U32 R14, P0, R17, R21, R4 ;  /* 0x00000015110e7225 */ /* 0x000fc80007800004 */
[----:B------:R-:W-:-:S04]  /*5060*/  IMAD.WIDE.U32 R4, R17, R20, RZ ;  /* 0x0000001411047225 */ /* 0x000fc800078e00ff */
[----:B------:R-:W-:Y:S01]  /*5070*/  IMAD.X R17, RZ, RZ, RZ, P0 ;  /* 0x000000ffff117224 */ /* 0x000fe200000e06ff */
[----:B------:R-:W-:Y:S01]  /*5080*/  IADD3 RZ, P0, R5, R14, RZ ;  /* 0x0000000e05ff7210 */ /* 0x000fe20007f1e0ff */
[----:B------:R-:W-:-:S04]  /*5090*/  IMAD.MOV.U32 R16, RZ, RZ, R15 ;  /* 0x000000ffff107224 */ /* 0x000fc800078e000f */
[----:B------:R-:W-:-:S08]  /*50a0*/  IMAD.WIDE.U32.X R16, R23, R21, R16, P0 ;  /* 0x0000001517107225 */ /* 0x000fd000000e0410 */
.L_x_103:
[-CC-:B------:R-:W-:Y:S01]  /*50b0*/  SHF.R.U64 R22, R16, R6.reuse, R17.reuse ;  /* 0x0000000610167219 */ /* 0x180fe20000001211 */
[----:B------:R-:W3:Y:S01]  /*50c0*/  LDC.64 R32, c[0x0][0x640] ;  /* 0x00019000ff207b82 */ /* 0x000ee20000000a00 */
[----:B0-----:R-:W-:Y:S01]  /*50d0*/  SHF.R.U32.HI R4, RZ, R6, R17 ;  /* 0x00000006ff047219 */ /* 0x001fe20000011611 */
[----:B--2---:R-:W-:Y:S01]  /*50e0*/  IMAD.MOV R27, RZ, RZ, -R27 ;  /* 0x000000ffff1b7224 */ /* 0x004fe200078e0a1b */
[----:B------:R-:W-:Y:S01]  /*50f0*/  IADD3 R15, P0, RZ, -R22, RZ ;  /* 0x80000016ff0f7210 */ /* 0x000fe20007f1e0ff */
[----:B------:R-:W-:Y:S01]  /*5100*/  ULDC UR6, c[0x0][0x154] ;  /* 0x0000550000067ab9 */ /* 0x000fe20000000800 */
[----:B------:R-:W-:Y:S02]  /*5110*/  IMAD.MOV.U32 R17, RZ, RZ, 0x1 ;  /* 0x00000001ff117424 */ /* 0x000fe400078e00ff */
[----:B------:R-:W-:Y:S01]  /*5120*/  IMAD R27, R29, R27, R26 ;  /* 0x0000001b1d1b7224 */ /* 0x000fe200078e021a */
[----:B------:R-:W0:Y:S01]  /*5130*/  LDC R14, c[0x0][0x618] ;  /* 0x00018600ff0e7b82 */ /* 0x000e220000000800 */
[----:B------:R-:W-:-:S04]  /*5140*/  IMAD.X R5, RZ, RZ, ~R4, P0 ;  /* 0x000000ffff057224 */ /* 0x000fc800000e0e04 */
[-C--:B-1----:R-:W-:Y:S02]  /*5150*/  IMAD R6, R5, R24.reuse, RZ ;  /* 0x0000001805067224 */ /* 0x082fe400078e02ff */
[C---:B------:R-:W-:Y:S01]  /*5160*/  IMAD.WIDE.U32 R4, R15.reuse, R24, R2 ;  /* 0x000000180f047225 */ /* 0x040fe200078e0002 */
[----:B------:R-:W1:Y:S03]  /*5170*/  LDC R16, c[0x0][0x608] ;  /* 0x00018200ff107b82 */ /* 0x000e660000000800 */
[----:B------:R-:W-:Y:S01]  /*5180*/  IMAD R15, R15, R25, R6 ;  /* 0x000000190f0f7224 */ /* 0x000fe200078e0206 */
[----:B------:R-:W-:-:S03]  /*5190*/  I2FP.F32.U32 R6, R28 ;  /* 0x0000001c00067245 */ /* 0x000fc60000201000 */
[----:B------:R-:W-:Y:S01]  /*51a0*/  IMAD.IADD R5, R5, 0x1, R15 ;  /* 0x0000000105057824 */ /* 0x000fe200078e020f */
[----:B------:R-:W2:Y:S01]  /*51b0*/  LDC R30, c[0x0][0x658] ;  /* 0x00019600ff1e7b82 */ /* 0x000ea20000000800 */
[----:B---3--:R-:W-:Y:S01]  /*51c0*/  ISETP.NE.U32.AND P0, PT, R32, RZ, PT ;  /* 0x000000ff2000720c */ /* 0x008fe20003f05070 */
[----:B------:R-:W-:-:S03]  /*51d0*/  IMAD.MOV.U32 R15, RZ, RZ, -0x1 ;  /* 0xffffffffff0f7424 */ /* 0x000fc600078e00ff */
[----:B------:R-:W-:-:S03]  /*51e0*/  ISETP.NE.AND.EX P0, PT, R33, RZ, PT, P0 ;  /* 0x000000ff2100720c */ /* 0x000fc60003f05300 */
[----:B------:R-:W3:Y:S01]  /*51f0*/  LDC R25, c[0x0][0x148] ;  /* 0x00005200ff197b82 */ /* 0x000ee20000000800 */
[-CC-:B0-----:R-:W-:Y:S02]  /*5200*/  SHF.R.U64 R20, R4, R14.reuse, R5.reuse ;  /* 0x0000000e04147219 */ /* 0x181fe40000001205 */
[----:B------:R-:W-:Y:S01]  /*5210*/  SHF.R.U32.HI R5, RZ, R14, R5 ;  /* 0x0000000eff057219 */ /* 0x000fe20000011605 */
[----:B------:R-:W-:-:S04]  /*5220*/  FMUL R14, R6, UR6 ;  /* 0x00000006060e7c20 */ /* 0x000fc80008400000 */
[----:B------:R-:W0:Y:S01]  /*5230*/  LDC R26, c[0x0][0x600] ;  /* 0x00018000ff1a7b82 */ /* 0x000e220000000800 */
[----:B------:R4:W0:Y:S01]  /*5240*/  F2I.U32.TRUNC.NTZ R23, R14 ;  /* 0x0000000e00177305 */ /* 0x000822000020f000 */
[-CC-:B-1----:R-:W-:Y:S02]  /*5250*/  SHF.R.U64 R6, R20, R16.reuse, R5.reuse ;  /* 0x0000001014067219 */ /* 0x182fe40000001205 */
[----:B------:R-:W-:-:S04]  /*5260*/  SHF.R.U32.HI R5, RZ, R16, R5 ;  /* 0x00000010ff057219 */ /* 0x000fc80000011605 */
[----:B------:R-:W1:Y:S01]  /*5270*/  LDC R31, c[0x0][0x648] ;  /* 0x00019200ff1f7b82 */ /* 0x000e620000000800 */
[-CC-:B--2---:R-:W-:Y:S02]  /*5280*/  SHF.R.U64 R24, R6, R30.reuse, R5.reuse ;  /* 0x0000001e06187219 */ /* 0x184fe40000001205 */
[-C--:B------:R-:W-:Y:S02]  /*5290*/  SHF.L.U32 R15, R15, R30.reuse, RZ ;  /* 0x0000001e0f0f7219 */ /* 0x080fe400000006ff */
[-C--:B------:R-:W-:Y:S01]  /*52a0*/  SHF.R.U32.HI R5, RZ, R30.reuse, R5 ;  /* 0x0000001eff057219 */ /* 0x080fe20000011605 */
[----:B------:R-:W-:Y:S01]  /*52b0*/  IMAD.MOV.U32 R4, RZ, RZ, R24 ;  /* 0x000000ffff047224 */ /* 0x000fe200078e0018 */
[----:B------:R-:W-:Y:S01]  /*52c0*/  SHF.L.U32 R30, R17, R30, RZ ;  /* 0x0000001e111e7219 */ /* 0x000fe200000006ff */
[----:B------:R-:W2:Y:S01]  /*52d0*/  LDC R34, c[0x0][0x638] ;  /* 0x00018e00ff227b82 */ /* 0x000ea20000000800 */
[----:B------:R-:W-:-:S07]  /*52e0*/  LOP3.LUT R29, RZ, R15, RZ, 0x33, !PT ;  /* 0x0000000fff1d7212 */ /* 0x000fce00078e33ff */
[----:B------:R-:W0:Y:S01]  /*52f0*/  LDC R35, c[0x0][0x610] ;  /* 0x00018400ff237b82 */ /* 0x000e220000000800 */
        /* <DEDUP_REMOVED lines=11> */
.L_x_104:
[----:B-1----:R-:W-:Y:S01]  /*53b0*/  SHF.R.U64 R4, R4, R31, R5 ;  /* 0x0000001f04047219 */ /* 0x002fe20000001205 */
[----:B0-----:R-:W-:Y:S01]  /*53c0*/  VIADD R17, R26, 0xffffffff ;  /* 0xffffffff1a117836 */ /* 0x001fe20000000000 */
[----:B------:R-:W-:Y:S01]  /*53d0*/  LOP3.LUT R15, R6, R29, RZ, 0xc0, !PT ;  /* 0x0000001d060f7212 */ /* 0x000fe200078ec0ff */
[----:B------:R-:W-:Y:S02]  /*53e0*/  IMAD.MOV R23, RZ, RZ, -R23 ;  /* 0x000000ffff177224 */ /* 0x000fe400078e0a17 */
[----:B------:R-:W-:Y:S02]  /*53f0*/  IMAD.MOV R5, RZ, RZ, -R4 ;  /* 0x000000ffff057224 */ /* 0x000fe400078e0a04 */
[----:B------:R-:W-:Y:S01]  /*5400*/  IMAD R6, R30, R4, R15 ;  /* 0x000000041e067224 */ /* 0x000fe200078e020f */
[----:B------:R-:W-:Y:S01]  /*5410*/  LOP3.LUT R15, R20, R17, RZ, 0xc0, !PT ;  /* 0x00000011140f7212 */ /* 0x000fe200078ec0ff */
[----:B---3--:R-:W-:Y:S02]  /*5420*/  @P4 IMAD R27, R25, R23, R28 ;  /* 0x00000017191b4224 */ /* 0x008fe400078e021c */
[----:B--2---:R-:W-:-:S02]  /*5430*/  IMAD R4, R5, R34, R24 ;  /* 0x0000002205047224 */ /* 0x004fc400078e0218 */
[----:B------:R-:W-:Y:S02]  /*5440*/  IMAD R6, R6, R35, R27 ;  /* 0x0000002306067224 */ /* 0x000fe400078e021b */
[----:B------:R-:W-:Y:S02]  /*5450*/  IMAD R5, R4, R26, R15 ;  /* 0x0000001a04057224 */ /* 0x000fe400078e020f */
[----:B------:R-:W-:-:S03]  /*5460*/  IMAD.MOV.U32 R14, RZ, RZ, 0x1 ;  /* 0x00000001ff0e7424 */ /* 0x000fc600078e00ff */
[----:B------:R-:W-:Y:S02]  /*5470*/  SEL R4, R5, R6, !P4 ;  /* 0x0000000605047207 */ /* 0x000fe40006000000 */
[----:B------:R-:W-:Y:S01]  /*5480*/  SEL R6, R6, R5, !P4 ;  /* 0x0000000506067207 */ /* 0x000fe20006000000 */
[----:B------:R-:W-:-:S07]  /*5490*/  IMAD.MOV.U32 R5, RZ, RZ, R22 ;  /* 0x000000ffff057224 */ /* 0x000fce00078e0016 */
.L_x_102:
[----:B------:R-:W-:Y:S02]  /*54a0*/  LOP3.LUT P0, RZ, R14, 0xff, RZ, 0xc0, !PT ;  /* 0x000000ff0eff7812 */ /* 0x000fe4000780c0ff */
[----:B------:R-:W-:-:S11]  /*54b0*/  LOP3.LUT R87, R87, 0x1, RZ, 0x3c, !PT ;  /* 0x0000000157577812 */ /* 0x000fd600078e3cff */
[----:B------:R-:W-:Y:S05]  /*54c0*/  @P0 BRA `(.L_x_105) ;  /* 0xffffffc000040947 */ /* 0x000fea000383ffff */
[----:B------:R-:W-:Y:S05]  /*54d0*/  EXIT ;  /* 0x000000000000794d */ /* 0x000fea0003800000 */
.L_x_13:
[----:B------:R-:W-:-:S08]  /*54e0*/  ISETP.NE.AND P0, PT, R20, RZ, PT ;  /* 0x000000ff1400720c */ /* 0x000fd00003f05270 */
[----:B-----5:R-:W0:-:S00]  /*54f0*/  USETMAXREG.DEALLOC.CTAPOOL 0x28 ;  /* 0x00000028000079c8 */ /* 0x020e0000080e0500 */
[----:B------:R-:W-:Y:S05]  /*5500*/  @P0 EXIT ;  /* 0x000000000000094d */ /* 0x000fea0003800000 */
[----:B0-----:R-:W-:Y:S01]  /*5510*/  LOP3.LUT P0, RZ, R16, 0xff, RZ, 0xc0, !PT ;  /* 0x000000ff10ff7812 */ /* 0x001fe2000780c0ff */
[----:B------:R-:W-:Y:S02]  /*5520*/  IMAD.MOV.U32 R12, RZ, RZ, 0x1 ;  /* 0x00000001ff0c7424 */ /* 0x000fe400078e00ff */
[----:B------:R-:W-:-:S10]  /*5530*/  IMAD.MOV.U32 R15, RZ, RZ, RZ ;  /* 0x000000ffff0f7224 */ /* 0x000fd400078e00ff */
[----:B------:R-:W-:Y:S05]  /*5540*/  @!P0 BRA `(.L_x_106) ;  /* 0x0000000c00088947 */ /* 0x000fea0003800000 */
[----:B------:R-:W-:Y:S01]  /*5550*/  LOP3.LUT P0, RZ, R11, 0x1f, RZ, 0xc0, !PT ;  /* 0x0000001f0bff7812 */ /* 0x000fe2000780c0ff */
[----:B------:R-:W-:Y:S01]  /*5560*/  ULDC UR5, c[0x0][0x658] ;  /* 0x0001960000057ab9 */ /* 0x000fe20000000800 */
[----:B------:R-:W-:Y:S01]  /*5570*/  UMOV UR6, 0xffffffff ;  /* 0xffffffff00067882 */ /* 0x000fe20000000000 */
[----:B------:R-:W-:Y:S01]  /*5580*/  BSSY B0, `(.L_x_106) ;  /* 0x00000be000007945 */ /* 0x000fe20003800000 */
[----:B------:R-:W-:Y:S01]  /*5590*/  USHF.L.U32 UR6, UR6, UR5, URZ ;  /* 0x0000000506067299 */ /* 0x000fe2000800063f */
[C---:B------:R-:W-:Y:S01]  /*55a0*/  ISETP.NE.AND P2, PT, R10.reuse, RZ, PT ;  /* 0x000000ff0a00720c */ /* 0x040fe20003f45270 */
[----:B------:R-:W-:Y:S01]  /*55b0*/  IMAD.MOV.U32 R14, RZ, RZ, 0x1 ;  /* 0x00000001ff0e7424 */ /* 0x000fe200078e00ff */
[----:B------:R-:W-:Y:S01]  /*55c0*/  ISETP.NE.OR P0, PT, R10, RZ, !P0 ;  /* 0x000000ff0a00720c */ /* 0x000fe20004705670 */
[----:B------:R-:W-:Y:S01]  /*55d0*/  IMAD.MOV.U32 R12, RZ, RZ, 0x1 ;  /* 0x00000001ff0c7424 */ /* 0x000fe200078e00ff */
[----:B------:R-:W-:Y:S01]  /*55e0*/  LOP3.LUT R13, R7, 0x2, RZ, 0xfc, !PT ;  /* 0x00000002070d7812 */ /* 0x000fe200078efcff */
[----:B------:R-:W-:Y:S01]  /*55f0*/  IMAD.MOV.U32 R15, RZ, RZ, RZ ;  /* 0x000000ffff0f7224 */ /* 0x000fe200078e00ff */
[----:B------:R-:W-:Y:S01]  /*5600*/  ULDC UR4, c[0x0][0x600] ;  /* 0x0001800000047ab9 */ /* 0x000fe20000000800 */
[----:B------:R-:W-:Y:S01]  /*5610*/  UMOV UR7, 0x1 ;  /* 0x0000000100077882 */ /* 0x000fe20000000000 */
[----:B------:R-:W-:-:S02]  /*5620*/  UIADD3 UR22, UR13, 0x1, URZ ;  /* 0x000000010d167890 */ /* 0x000fc4000fffe03f */
[----:B------:R-:W-:Y:S02]  /*5630*/  UIADD3 UR16, UR4, -0x1, URZ ;  /* 0xffffffff04107890 */ /* 0x000fe4000fffe03f */
[----:B------:R-:W-:Y:S02]  /*5640*/  USHF.L.U32 UR18, UR7, UR5, URZ ;  /* 0x0000000507127299 */ /* 0x000fe4000800063f */
[----:B------:R-:W-:Y:S01]  /*5650*/  ULOP3.LUT UR17, URZ, UR6, URZ, 0x33, !UPT ;  /* 0x000000063f117292 */ /* 0x000fe2000f8e333f */
[----:B------:R-:W-:-:S11]  /*5660*/  ULDC.64 UR20, c[0x0][0x198] ;  /* 0x0000660000147ab9 */ /* 0x000fd60000000a00 */
.L_x_118:
[----:B------:R-:W-:-:S03]  /*5670*/  UMOV UR4, 0xffffffff ;  /* 0xffffffff00047882 */ /* 0x000fc60000000000 */
[----:B------:R-:W-:Y:S05]  /*5680*/  BRA.DIV UR4, `(.L_x_107) ;  /* 0x0000001204447947 */ /* 0x000fea000b800000 */
[----:B------:R-:W-:-:S13]  /*5690*/  ELECT P1, URZ, PT ;  /* 0x00000000003f782f */ /* 0x000fda0003820000 */
.L_x_134:
[----:B------:R-:W0:Y:S01]  /*56a0*/  LDC R10, c[0x0][0x28c] ;  /* 0x0000a300ff0a7b82 */ /* 0x000e220000000800 */
[----:B------:R-:W-:Y:S01]  /*56b0*/  BSSY B1, `(.L_x_108) ;  /* 0x0000035000017945 */ /* 0x000fe20003800000 */
[----:B0-----:R-:W-:-:S13]  /*56c0*/  ISETP.LT.OR P1, PT, R10, 0x1, !P1 ;  /* 0x000000010a00780c */ /* 0x001fda0004f21670 */
[----:B------:R-:W-:Y:S05]  /*56d0*/  @P1 BRA `(.L_x_109) ;  /* 0x0000000000c81947 */ /* 0x000fea0003800000 */
[----:B------:R-:W-:Y:S02]  /*56e0*/  IMAD.SHL.U32 R16, R4, 0x40, RZ ;  /* 0x0000004004107824 */ /* 0x000fe400078e00ff */
[----:B------:R-:W-:Y:S02]  /*56f0*/  IMAD.SHL.U32 R17, R6, 0x40, RZ ;  /* 0x0000004006117824 */ /* 0x000fe400078e00ff */
[----:B------:R-:W-:Y:S02]  /*5700*/  IMAD.MOV.U32 R18, RZ, RZ, RZ ;  /* 0x000000ffff127224 */ /* 0x000fe400078e00ff */
[----:B------:R-:W-:Y:S02]  /*5710*/  IMAD.U32 R20, RZ, RZ, UR22 ;  /* 0x00000016ff147e24 */ /* 0x000fe4000f8e00ff */
[----:B------:R-:W-:Y:S02]  /*5720*/  IMAD.MOV.U32 R4, RZ, RZ, R12 ;  /* 0x000000ffff047224 */ /* 0x000fe400078e000c */
[----:B------:R-:W-:-:S07]  /*5730*/  IMAD.MOV.U32 R6, RZ, RZ, R15 ;  /* 0x000000ffff067224 */ /* 0x000fce00078e000f */
.L_x_113:
[----:B------:R-:W0:Y:S01]  /*5740*/  S2R R11, SR_CgaCtaId ;  /* 0x00000000000b7919 */ /* 0x000e220000008800 */
[----:B------:R-:W-:-:S04]  /*5750*/  MOV R10, 0x400 ;  /* 0x00000400000a7802 */ /* 0x000fc80000000f00 */
[----:B0-----:R-:W-:Y:S02]  /*5760*/  LEA R21, R11, R10, 0x18 ;  /* 0x0000000a0b157211 */ /* 0x001fe400078ec0ff */
[----:B------:R-:W-:Y:S01]  /*5770*/  SHF.L.U32 R10, R4, 0x1f, RZ ;  /* 0x0000001f040a7819 */ /* 0x000fe200000006ff */
[----:B------:R-:W0:Y:S02]  /*5780*/  @!P2 LDC R11, c[0x0][0x500] ;  /* 0x00014000ff0bab82 */ /* 0x000e240000000800 */
[----:B------:R-:W-:-:S04]  /*5790*/  IMAD R19, R6, 0x8, R21 ;  /* 0x0000000806137824 */ /* 0x000fc800078e0215 */
[----:B------:R-:W1:Y:S02]  /*57a0*/  SYNCS.PHASECHK.TRANS64.TRYWAIT P1, [R19+URZ+0x38], R10 ;  /* 0x0000380a130075a7 */ /* 0x000e64000802017f */
[----:B-1----:R-:W-:Y:S05]  /*57b0*/  @!P1 BRA `(.L_x_110) ;  /* 0x0000001000189947 */ /* 0x002fea0003800000 */
.L_x_135:
[----:B-1----:R-:W-:Y:S01]  /*57c0*/  PRMT R10, R13, 0x9910, RZ ;  /* 0x000099100d0a7816 */ /* 0x002fe200000000ff */
[----:B0-----:R0:W-:Y:S03]  /*57d0*/  @!P2 SYNCS.ARRIVE.TRANS64 RZ, [R19+URZ], R11 ;  /* 0x0000000b13ffa9a7 */ /* 0x0011e6000800003f */
[----:B------:R-:W-:-:S13]  /*57e0*/  ISETP.NE.AND P1, PT, R10, 0x2, PT ;  /* 0x000000020a00780c */ /* 0x000fda0003f25270 */
[----:B0-----:R-:W-:Y:S05]  /*57f0*/  @P1 BRA `(.L_x_111) ;  /* 0x0000000000041947 */ /* 0x001fea0003800000 */
[----:B------:R-:W-:Y:S01]  /*5800*/  BPT.TRAP 0x1 ;  /* 0x000000040000795c */ /* 0x000fe20000300000 */
.L_x_111:
[----:B------:R-:W-:Y:S05]  /*5810*/  @P0 BRA `(.L_x_112) ;  /* 0x0000000000040947 */ /* 0x000fea0003800000 */
[----:B------:R-:W-:Y:S01]  /*5820*/  BPT.TRAP 0x1 ;  /* 0x000000040000795c */ /* 0x000fe20000300000 */
.L_x_112:
[----:B------:R-:W-:Y:S01]  /*5830*/  IMAD R21, R6, 0x800, R21 ;  /* 0x0000080006157824 */ /* 0x000fe200078e0215 */
[----:B------:R-:W-:Y:S01]  /*5840*/  R2UR UR9, R19 ;  /* 0x00000000130972ca */ /* 0x000fe200000e0000 */
[----:B------:R-:W-:Y:S01]  /*5850*/  VIADD R20, R20, 0xffffffff ;  /* 0xffffffff14147836 */ /* 0x000fe20000000000 */
[----:B------:R-:W-:Y:S01]  /*5860*/  UIADD3 UR4, UP0, UR20, 0xf0, URZ ;  /* 0x000000f014047890 */ /* 0x000fe2000ff1e03f */
[----:B------:R-:W-:Y:S01]  /*5870*/  R2UR UR11, R17 ;  /* 0x00000000110b72ca */ /* 0x000fe200000e0000 */
[----:B------:R-:W-:Y:S01]  /*5880*/  UIADD3 UR24, UP1, UR20, 0x1f0, URZ ;  /* 0x000001f014187890 */ /* 0x000fe2000ff3e03f */
[----:B------:R-:W-:Y:S01]  /*5890*/  R2UR UR8, R21 ;  /* 0x00000000150872ca */ /* 0x000fe200000e0000 */
[----:B------:R-:W-:Y:S01]  /*58a0*/  UIADD3.X UR5, URZ, UR21, URZ, UP0, !UPT ;  /* 0x000000153f057290 */ /* 0x000fe200087fe43f */
[----:B------:R-:W-:Y:S01]  /*58b0*/  R2UR UR10, R18 ;  /* 0x00000000120a72ca */ /* 0x000fe200000e0000 */
[----:B------:R-:W-:Y:S01]  /*58c0*/  VIADD R6, R6, 0x1 ;  /* 0x0000000106067836 */ /* 0x000fe20000000000 */
[----:B------:R-:W-:Y:S01]  /*58d0*/  R2UR UR12, R5 ;  /* 0x00000000050c72ca */ /* 0x000fe200000e0000 */
[----:B------:R-:W-:Y:S01]  /*58e0*/  UIADD3.X UR25, URZ, UR21, URZ, UP1, !UPT ;  /* 0x000000153f197290 */ /* 0x000fe20008ffe43f */
[----:B------:R-:W-:Y:S01]  /*58f0*/  R2UR UR19, R16 ;  /* 0x00000000101372ca */ /* 0x000fe200000e0000 */
[----:B------:R-:W-:Y:S01]  /*5900*/  UMOV UR6, 0x0 ;  /* 0x0000000000067882 */ /* 0x000fe20000000000 */
[----:B------:R-:W-:Y:S01]  /*5910*/  ISETP.GT.AND P3, PT, R20, 0x1, PT ;  /* 0x000000011400780c */ /* 0x000fe20003f64270 */
[----:B------:R-:W-:Y:S01]  /*5920*/  UMOV UR7, 0x10000000 ;  /* 0x1000000000077882 */ /* 0x000fe20000000000 */
[----:B------:R-:W-:Y:S01]  /*5930*/  ISETP.NE.AND P1, PT, R6, 0x7, PT ;  /* 0x000000070600780c */ /* 0x000fe20003f25270 */
[----:B------:R-:W-:-:S02]  /*5940*/  VIADD R18, R18, 0x20 ;  /* 0x0000002012127836 */ /* 0x000fc40000000000 */
[----:B------:R-:W-:Y:S01]  /*5950*/  UIADD3 UR14, UR8, 0x180, URZ ;  /* 0x00000180080e7890 */ /* 0x000fe2000fffe03f */
[----:B------:R-:W-:Y:S01]  /*5960*/  SEL R11, RZ, 0x1, P1 ;  /* 0x00000001ff0b7807 */ /* 0x000fe20000800000 */
[----:B------:R-:W-:Y:S01]  /*5970*/  UIADD3 UR15, UR8, 0x3980, URZ ;  /* 0x00003980080f7890 */ /* 0x000fe2000fffe03f */
[----:B------:R-:W-:Y:S02]  /*5980*/  SEL R6, R6, RZ, P1 ;  /* 0x000000ff06067207 */ /* 0x000fe40000800000 */
[----:B------:R-:W-:Y:S02]  /*5990*/  LOP3.LUT R4, R4, R11, RZ, 0x3c, !PT ;  /* 0x0000000b04047212 */ /* 0x000fe400078e3cff */
[----:B------:R-:W-:Y:S02]  /*59a0*/  UMOV UR8, UR14 ;  /* 0x0000000e00087c82 */ /* 0x000fe40008000000 */
[----:B------:R0:W-:Y:S02]  /*59b0*/  UTMALDG.3D [UR8], [UR4], desc[UR6] ;  /* 0x00000608040075b4 */ /* 0x0001e40008011000 */
[----:B0-----:R-:W-:Y:S01]  /*59c0*/  UMOV UR8, UR15 ;  /* 0x0000000f00087c82 */ /* 0x001fe20008000000 */
[----:B------:R-:W-:-:S02]  /*59d0*/  UMOV UR11, UR19 ;  /* 0x00000013000b7c82 */ /* 0x000fc40008000000 */
[----:B------:R0:W-:Y:S02]  /*59e0*/  UTMALDG.3D [UR8], [UR24], desc[UR6] ;  /* 0x00000608180075b4 */ /* 0x0001e40008011000 */
[----:B0-----:R-:W-:Y:S05]  /*59f0*/  @P3 BRA `(.L_x_113) ;  /* 0xfffffffc00503947 */ /* 0x001fea000383ffff */
.L_x_109:
[----:B------:R-:W-:Y:S05]  /*5a00*/  BSYNC B1 ;  /* 0x0000000000017941 */ /* 0x000fea0003800000 */
.L_x_108:
[----:B------:R-:W-:Y:S01]  /*5a10*/  LOP3.LUT P5, RZ, R14, 0xff, RZ, 0xc0, !PT ;  /* 0x000000ff0eff7812 */ /* 0x000fe200078ac0ff */
[----:B------:R-:W-:Y:S01]  /*5a20*/  VIADD R6, R15, UR13 ;  /* 0x0000000d0f067c36 */ /* 0x000fe20008000000 */
[----:B------:R-:W-:Y:S02]  /*5a30*/  UISETP.GE.U32.AND UP0, UPT, UR13, 0x7, UPT ;  /* 0x000000070d00788c */ /* 0x000fe4000bf06070 */
[----:B------:R-:W-:Y:S01]  /*5a40*/  IMAD.U32 R14, RZ, RZ, UR13 ;  /* 0x0000000dff0e7e24 */ /* 0x000fe2000f8e00ff */
[----:B------:R-:W-:Y:S01]  /*5a50*/  ULDC.64 UR4, c[0x0][0x650] ;  /* 0x0001940000047ab9 */ /* 0x000fe20000000a00 */
[C---:B------:R-:W-:Y:S01]  /*5a60*/  IMAD.WIDE.U32 R4, R6.reuse, 0x24924925, RZ ;  /* 0x2492492506047825 */ /* 0x040fe200078e00ff */
[C---:B------:R-:W-:Y:S01]  /*5a70*/  ISETP.GT.U32.AND P1, PT, R6.reuse, 0x6, PT ;  /* 0x000000060600780c */ /* 0x040fe20003f24070 */
[----:B------:R-:W-:Y:S01]  /*5a80*/  BSSY B1, `(.L_x_114) ;  /* 0x000006b000017945 */ /* 0x000fe20003800000 */
[----:B------:R-:W-:Y:S01]  /*5a90*/  PLOP3.LUT P3, PT, PT, PT, UP0, 0x80, 0x0 ;  /* 0x000000000000781c */ /* 0x000fe20003f6f008 */
[----:B------:R-:W-:Y:S01]  /*5aa0*/  IMAD.IADD R4, R6, 0x1, -R5 ;  /* 0x0000000106047824 */ /* 0x000fe200078e0a05 */
[----:B------:R-:W-:-:S02]  /*5ab0*/  ISETP.LT.U32.AND P1, PT, R14, 0x7, P1 ;  /* 0x000000070e00780c */ /* 0x000fc40000f21070 */
[----:B------:R-:W-:Y:S01]  /*5ac0*/  PRMT R14, RZ, 0x7610, R14 ;  /* 0x00007610ff0e7816 */ /* 0x000fe2000000000e */
[----:B------:R-:W0:Y:S01]  /*5ad0*/  @P5 S2R R11, SR_CgaCtaId ;  /* 0x00000000000b5919 */ /* 0x000e220000008800 */
[----:B------:R-:W-:Y:S02]  /*5ae0*/  @P5 MOV R10, 0x400 ;  /* 0x00000400000a5802 */ /* 0x000fe40000000f00 */
[----:B------:R-:W-:Y:S01]  /*5af0*/  LEA.HI R4, R4, R5, RZ, 0x1f ;  /* 0x0000000504047211 */ /* 0x000fe200078ff8ff */
[----:B------:R-:W-:-:S03]  /*5b00*/  IMAD.MOV.U32 R5, RZ, RZ, -0x1 ;  /* 0xffffffffff057424 */ /* 0x000fc600078e00ff */
[----:B------:R-:W-:Y:S01]  /*5b10*/  SHF.R.U32.HI R15, RZ, 0x2, R4 ;  /* 0x00000002ff0f7819 */ /* 0x000fe20000011604 */
[----:B------:R-:W-:Y:S01]  /*5b20*/  IMAD.MOV.U32 R4, RZ, RZ, -0x1 ;  /* 0xffffffffff047424 */ /* 0x000fe200078e00ff */
[----:B0-----:R-:W-:Y:S02]  /*5b30*/  @P5 LEA R10, R11, R10, 0x18 ;  /* 0x0000000a0b0a5211 */ /* 0x001fe400078ec0ff */
[----:B------:R-:W-:Y:S02]  /*5b40*/  SEL R11, RZ, 0x1, !P1 ;  /* 0x00000001ff0b7807 */ /* 0x000fe40004800000 */
[----:B------:R-:W-:Y:S01]  /*5b50*/  IADD3 R2, P1, R2, R8, RZ ;  /* 0x0000000802027210 */ /* 0x000fe20007f3e0ff */
[----:B------:R0:W-:Y:S01]  /*5b60*/  @P5 SYNCS.ARRIVE.TRANS64.A1T0 RZ, [R10+URZ+0xa8], RZ ;  /* 0x0000a8ff0aff59a7 */ /* 0x0001e2000810003f */
[----:B------:R-:W-:-:S03]  /*5b70*/  LOP3.LUT R12, R12, R11, RZ, 0x3c, !PT ;  /* 0x0000000b0c0c7212 */ /* 0x000fc600078e3cff */
[----:B------:R-:W-:Y:S01]  /*5b80*/  IMAD.X R3, R3, 0x1, R0, P1 ;  /* 0x0000000103037824 */ /* 0x000fe200008e0600 */
[----:B------:R-:W-:Y:S02]  /*5b90*/  ISETP.GE.U32.AND P1, PT, R2, UR4, PT ;  /* 0x0000000402007c0c */ /* 0x000fe4000bf26070 */
[----:B------:R-:W-:Y:S01]  /*5ba0*/  @P3 LOP3.LUT R12, R12, 0x1, R15, 0x78, !PT ;  /* 0x000000010c0c3812 */ /* 0x000fe200078e780f */
[----:B------:R-:W-:Y:S01]  /*5bb0*/  IMAD R15, R15, -0x7, R6 ;  /* 0xfffffff90f0f7824 */ /* 0x000fe200078e0206 */
[----:B------:R-:W-:Y:S01]  /*5bc0*/  ISETP.GE.U32.AND.EX P1, PT, R3, UR5, PT, P1 ;  /* 0x0000000503007c0c */ /* 0x000fe2000bf26110 */
[----:B------:R-:W-:Y:S01]  /*5bd0*/  IMAD.MOV.U32 R6, RZ, RZ, -0x1 ;  /* 0xffffffffff067424 */ /* 0x000fe200078e00ff */
[----:B0-----:R-:W-:-:S11]  /*5be0*/  PRMT R10, RZ, 0x7610, R10 ;  /* 0x00007610ff0a7816 */ /* 0x001fd6000000000a */
[----:B------:R-:W-:Y:S05]  /*5bf0*/  @P1 BRA `(.L_x_115) ;  /* 0x00000004004c1947 */ /* 0x000fea0003800000 */
[----:B------:R-:W0:Y:S01]  /*5c00*/  S2R R17, SR_CTAID.X ;  /* 0x0000000000117919 */ /* 0x000e220000002500 */
[----:B------:R-:W-:Y:S01]  /*5c10*/  ULDC.64 UR4, c[0x0][0x628] ;  /* 0x00018a0000047ab9 */ /* 0x000fe20000000a00 */
[----:B------:R-:W1:Y:S01]  /*5c20*/  LDC R18, c[0x0][0x144] ;  /* 0x00005100ff127b82 */ /* 0x000e620000000800 */
[----:B------:R-:W-:Y:S01]  /*5c30*/  ISETP.NE.U32.AND P1, PT, RZ, UR4, PT ;  /* 0x00000004ff007c0c */ /* 0x000fe2000bf25070 */
[----:B------:R-:W2:Y:S01]  /*5c40*/  S2R R6, SR_CTAID.Y ;  /* 0x0000000000067919 */ /* 0x000ea20000002600 */
[----:B------:R-:W-:Y:S01]  /*5c50*/  ULDC UR6, c[0x0][0x150] ;  /* 0x0000540000067ab9 */ /* 0x000fe20000000800 */
[----:B------:R-:W-:Y:S01]  /*5c60*/  ULDC UR7, c[0x0][0x630] ;  /* 0x00018c0000077ab9 */ /* 0x000fe20000000800 */
[----:B------:R-:W-:Y:S01]  /*5c70*/  ISETP.NE.AND.EX P1, PT, RZ, UR5, PT, P1 ;  /* 0x00000005ff007c0c */ /* 0x000fe2000bf25310 */
[----:B------:R-:W-:Y:S01]  /*5c80*/  IMAD.MOV.U32 R4, RZ, RZ, R2 ;  /* 0x000000ffff047224 */ /* 0x000fe200078e0002 */
[----:B0-----:R-:W-:-:S05]  /*5c90*/  I2FP.F32.U32 R5, R17 ;  /* 0x0000001100057245 */ /* 0x001fca0000201000 */
[----:B------:R-:W-:Y:S01]  /*5ca0*/  FMUL R20, R5, UR6 ;  /* 0x0000000605147c20 */ /* 0x000fe20008400000 */
[----:B------:R-:W-:-:S05]  /*5cb0*/  IMAD.MOV.U32 R5, RZ, RZ, R3 ;  /* 0x000000ffff057224 */ /* 0x000fca00078e0003 */
[----:B--2---:R-:W-:Y:S05]  /*5cc0*/  @!P1 BRA `(.L_x_116) ;  /* 0x0000000000289947 */ /* 0x004fea0003800000 */
[----:B------:R-:W-:Y:S02]  /*5cd0*/  ULDC UR6, c[0x0][0x634] ;  /* 0x00018d0000067ab9 */ /* 0x000fe40000000800 */
[----:B------:R-:W-:-:S05]  /*5ce0*/  IADD3 R5, P1, R2, UR6, RZ ;  /* 0x0000000602057c10 */ /* 0x000fca000ff3e0ff */
[----:B------:R-:W-:-:S04]  /*5cf0*/  IMAD.X R19, RZ, RZ, R3, P1 ;  /* 0x000000ffff137224 */ /* 0x000fc800008e0603 */
[----:B------:R-:W-:-:S04]  /*5d00*/  IMAD.WIDE.U32 R10, R19, UR4, RZ ;  /* 0x00000004130a7c25 */ /* 0x000fc8000f8e00ff */
[----:B------:R-:W-:-:S04]  /*5d10*/  IMAD.WIDE.U32 R10, P1, R5, UR5, R10 ;  /* 0x00000005050a7c25 */ /* 0x000fc8000f82000a */
[----:B------:R-:W-:-:S04]  /*5d20*/  IMAD.WIDE.U32 R4, R5, UR4, RZ ;  /* 0x0000000405047c25 */ /* 0x000fc8000f8e00ff */
[----:B------:R-:W-:Y:S01]  /*5d30*/  IMAD.MOV.U32 R4, RZ, RZ, R11 ;  /* 0x000000ffff047224 */ /* 0x000fe200078e000b */
[----:B------:R-:W-:Y:S01]  /*5d40*/  IADD3 RZ, P3, R5, R10, RZ ;  /* 0x0000000a05ff7210 */ /* 0x000fe20007f7e0ff */
[----:B------:R-:W-:-:S04]  /*5d50*/  IMAD.X R5, RZ, RZ, RZ, P1 ;  /* 0x000000ffff057224 */ /* 0x000fc800008e06ff */
[----:B------:R-:W-:-:S08]  /*5d60*/  IMAD.WIDE.U32.X R4, R19, UR5, R4, P3 ;  /* 0x0000000513047c25 */ /* 0x000fd000098e0404 */
.L_x_116:
[--C-:B------:R-:W-:Y:S01]  /*5d70*/  SHF.R.U64 R16, R4, UR7, R5.reuse ;  /* 0x0000000704107c19 */ /* 0x100fe20008001205 */
[----:B------:R-:W0:Y:S01]  /*5d80*/  F2I.U32.TRUNC.NTZ R20, R20 ;  /* 0x0000001400147305 */ /* 0x000e22000020f000 */
[----:B------:R-:W-:Y:S01]  /*5d90*/  SHF.R.U32.HI R4, RZ, UR7, R5 ;  /* 0x00000007ff047c19 */ /* 0x000fe20008011605 */
[----:B------:R-:W-:Y:S01]  /*5da0*/  ULDC.64 UR4, c[0x0][0x620] ;  /* 0x0001880000047ab9 */ /* 0x000fe20000000a00 */
[----:B------:R-:W-:Y:S01]  /*5db0*/  IADD3 R11, P1, RZ, -R16, RZ ;  /* 0x80000010ff0b7210 */ /* 0x000fe20007f3e0ff */
[----:B------:R-:W-:Y:S01]  /*5dc0*/  ULDC.64 UR6, c[0x0][0x640] ;  /* 0x0001900000067ab9 */ /* 0x000fe20000000a00 */
[----:B------:R-:W2:Y:S03]  /*5dd0*/  LDC R21, c[0x0][0x148] ;  /* 0x00005200ff157b82 */ /* 0x000ea60000000800 */
[----:B------:R-:W-:Y:S01]  /*5de0*/  IMAD.X R4, RZ, RZ, ~R4, P1 ;  /* 0x000000ffff047224 */ /* 0x000fe200008e0e04 */
[----:B------:R-:W-:-:S03]  /*5df0*/  ISETP.NE.U32.AND P1, PT, RZ, UR6, PT ;  /* 0x00000006ff007c0c */ /* 0x000fc6000bf25070 */
[----:B------:R-:W-:Y:S01]  /*5e00*/  IMAD R10, R4, UR4, RZ ;  /* 0x00000004040a7c24 */ /* 0x000fe2000f8e02ff */
[----:B------:R-:W-:Y:S01]  /*5e10*/  ISETP.NE.AND.EX P1, PT, RZ, UR7, PT, P1 ;  /* 0x00000007ff007c0c */ /* 0x000fe2000bf25310 */
[----:B------:R-:W-:Y:S01]  /*5e20*/  IMAD.WIDE.U32 R4, R11, UR4, R2 ;  /* 0x000000040b047c25 */ /* 0x000fe2000f8e0002 */
[----:B------:R-:W-:-:S03]  /*5e30*/  ULDC UR4, c[0x0][0x618] ;  /* 0x0001860000047ab9 */ /* 0x000fc60000000800 */
[----:B------:R-:W-:Y:S01]  /*5e40*/  IMAD R11, R11, UR5, R10 ;  /* 0x000000050b0b7c24 */ /* 0x000fe2000f8e020a */
[----:B------:R-:W-:Y:S01]  /*5e50*/  ULDC UR5, c[0x0][0x154] ;  /* 0x0000550000057ab9 */ /* 0x000fe20000000800 */
[----:B0-----:R-:W-:Y:S02]  /*5e60*/  IMAD.MOV R10, RZ, RZ, -R20 ;  /* 0x000000ffff0a7224 */ /* 0x001fe400078e0a14 */
[----:B------:R-:W-:Y:S02]  /*5e70*/  IMAD.IADD R5, R5, 0x1, R11 ;  /* 0x0000000105057824 */ /* 0x000fe400078e020b */
[----:B-1----:R-:W-:Y:S01]  /*5e80*/  IMAD R17, R18, R10, R17 ;  /* 0x0000000a12117224 */ /* 0x002fe200078e0211 */
[----:B------:R-:W-:Y:S02]  /*5e90*/  I2FP.F32.U32 R10, R6 ;  /* 0x00000006000a7245 */ /* 0x000fe40000201000 */
[--C-:B------:R-:W-:Y:S02]  /*5ea0*/  SHF.R.U64 R18, R4, UR4, R5.reuse ;  /* 0x0000000404127c19 */ /* 0x100fe40008001205 */
[----:B------:R-:W-:Y:S01]  /*5eb0*/  SHF.R.U32.HI R5, RZ, UR4, R5 ;  /* 0x00000004ff057c19 */ /* 0x000fe20008011605 */
[----:B------:R-:W-:Y:S01]  /*5ec0*/  FMUL R10, R10, UR5 ;  /* 0x000000050a0a7c20 */ /* 0x000fe20008400000 */
[----:B------:R-:W-:-:S02]  /*5ed0*/  ULDC UR4, c[0x0][0x608] ;  /* 0x0001820000047ab9 */ /* 0x000fc40000000800 */
[--C-:B------:R-:W-:Y:S01]  /*5ee0*/  SHF.R.U64 R20, R18, UR4, R5.reuse ;  /* 0x0000000412147c19 */ /* 0x100fe20008001205 */
[----:B------:R0:W1:Y:S01]  /*5ef0*/  F2I.U32.TRUNC.NTZ R22, R10 ;  /* 0x0000000a00167305 */ /* 0x000062000020f000 */
[----:B------:R-:W-:Y:S01]  /*5f00*/  SHF.R.U32.HI R5, RZ, UR4, R5 ;  /* 0x00000004ff057c19 */ /* 0x000fe20008011605 */
[----:B------:R-:W-:-:S03]  /*5f10*/  ULDC UR4, c[0x0][0x658] ;  /* 0x0001960000047ab9 */ /* 0x000fc60000000800 */
[--C-:B------:R-:W-:Y:S02]  /*5f20*/  SHF.R.U64 R19, R20, UR4, R5.reuse ;  /* 0x0000000414137c19 */ /* 0x100fe40008001205 */
[----:B------:R-:W-:-:S03]  /*5f30*/  SHF.R.U32.HI R23, RZ, UR4, R5 ;  /* 0x00000004ff177c19 */ /* 0x000fc60008011605 */
[----:B------:R-:W-:Y:S02]  /*5f40*/  IMAD.MOV.U32 R4, RZ, RZ, R19 ;  /* 0x000000ffff047224 */ /* 0x000fe400078e0013 */
[----:B------:R-:W-:Y:S01]  /*5f50*/  IMAD.MOV.U32 R5, RZ, RZ, R23 ;  /* 0x000000ffff057224 */ /* 0x000fe200078e0017 */
[----:B0-----:R-:W-:Y:S06]  /*5f60*/  @!P1 BRA `(.L_x_117) ;  /* 0x0000000000289947 */ /* 0x001fec0003800000 */
        /* <DEDUP_REMOVED lines=10> */
.L_x_117:
[----:B------:R-:W-:Y:S01]  /*6010*/  ULDC UR4, c[0x0][0x648] ;  /* 0x0001920000047ab9 */ /* 0x000fe20000000800 */
[----:B-1----:R-:W-:Y:S01]  /*6020*/  IMAD.MOV R22, RZ, RZ, -R22 ;  /* 0x000000ffff167224 */ /* 0x002fe200078e0a16 */
[----:B------:R-:W-:Y:S01]  /*6030*/  SHF.R.U64 R5, R4, UR4, R5 ;  /* 0x0000000404057c19 */ /* 0x000fe20008001205 */
[----:B------:R-:W-:Y:S01]  /*6040*/  ULDC UR4, c[0x0][0x638] ;  /* 0x00018e0000047ab9 */ /* 0x000fe20000000800 */
[----:B------:R-:W-:Y:S01]  /*6050*/  LOP3.LUT R4, R20, UR17, RZ, 0xc0, !PT ;  /* 0x0000001114047c12 */ /* 0x000fe2000f8ec0ff */
[----:B--2---:R-:W-:Y:S01]  /*6060*/  @P4 IMAD R17, R21, R22, R6 ;  /* 0x0000001615114224 */ /* 0x004fe200078e0206 */
[----:B------:R-:W-:Y:S01]  /*6070*/  LOP3.LUT R18, R18, UR16, RZ, 0xc0, !PT ;  /* 0x0000001012127c12 */ /* 0x000fe2000f8ec0ff */
[----:B------:R-:W-:Y:S01]  /*6080*/  IMAD.MOV R6, RZ, RZ, -R5 ;  /* 0x000000ffff067224 */ /* 0x000fe200078e0a05 */
[----:B------:R-:W-:Y:S01]  /*6090*/  ULDC UR5, c[0x0][0x610] ;  /* 0x0001840000057ab9 */ /* 0x000fe20000000800 */
[----:B------:R-:W-:Y:S02]  /*60a0*/  IMAD R4, R5, UR18, R4 ;  /* 0x0000001205047c24 */ /* 0x000fe4000f8e0204 */
[----:B------:R-:W-:Y:S01]  /*60b0*/  IMAD R19, R6, UR4, R19 ;  /* 0x0000000406137c24 */ /* 0x000fe2000f8e0213 */
[----:B------:R-:W-:Y:S01]  /*60c0*/  ULDC UR4, c[0x0][0x600] ;  /* 0x0001800000047ab9 */ /* 0x000fe20000000800 */
[----:B------:R-:W-:-:S02]  /*60d0*/  IMAD R17, R4, UR5, R17 ;  /* 0x0000000504117c24 */ /* 0x000fc4000f8e0211 */
[----:B------:R-:W-:Y:S02]  /*60e0*/  IMAD R6, R19, UR4, R18 ;  /* 0x0000000413067c24 */ /* 0x000fe4000f8e0212 */
[----:B------:R-:W-:Y:S02]  /*60f0*/  IMAD.MOV.U32 R10, RZ, RZ, 0x1 ;  /* 0x00000001ff0a7424 */ /* 0x000fe400078e00ff */
[----:B------:R-:W-:Y:S01]  /*6100*/  IMAD.MOV.U32 R5, RZ, RZ, R16 ;  /* 0x000000ffff057224 */ /* 0x000fe200078e0010 */
[----:B------:R-:W-:Y:S02]  /*6110*/  SEL R4, R6, R17, !P4 ;  /* 0x0000001106047207 */ /* 0x000fe40006000000 */
[----:B------:R-:W-:-:S07]  /*6120*/  SEL R6, R17, R6, !P4 ;  /* 0x0000000611067207 */ /* 0x000fce0006000000 */
.L_x_115:
[----:B------:R-:W-:Y:S05]  /*6130*/  BSYNC B1 ;  /* 0x0000000000017941 */ /* 0x000fea0003800000 */
.L_x_114:
[----:B------:R-:W-:-:S13]  /*6140*/  LOP3.LUT P1, RZ, R10, 0xff, RZ, 0xc0, !PT ;  /* 0x000000ff0aff7812 */ /* 0x000fda000782c0ff */
[----:B------:R-:W-:Y:S05]  /*6150*/  @P1 BRA `(.L_x_118) ;  /* 0xfffffff400441947 */ /* 0x000fea000383ffff */
[----:B------:R-:W-:Y:S05]  /*6160*/  BSYNC B0 ;  /* 0x0000000000007941 */ /* 0x000fea0003800000 */
.L_x_106:
[----:B------:R-:W-:-:S03]  /*6170*/  UMOV UR4, 0xffffffff ;  /* 0xffffffff00047882 */ /* 0x000fc60000000000 */
[----:B------:R-:W-:Y:S05]  /*6180*/  BRA.DIV UR4, `(.L_x_119) ;  /* 0x0000000604b87947 */ /* 0x000fea000b800000 */
[----:B------:R-:W-:-:S13]  /*6190*/  ELECT P0, URZ, PT ;  /* 0x00000000003f782f */ /* 0x000fda0003800000 */
.L_x_138:
[----:B------:R-:W-:Y:S04]  /*61a0*/  BSSY B0, `(.L_x_120) ;  /* 0x0000046000007945 */ /* 0x000fe80003800000 */
[----:B------:R-:W-:Y:S05]  /*61b0*/  @!P0 BRA `(.L_x_121) ;  /* 0x0000000400108947 */ /* 0x000fea0003800000 */
[----:B------:R-:W-:-:S04]  /*61c0*/  LOP3.LUT R7, R7, 0x2, RZ, 0xfc, !PT ;  /* 0x0000000207077812 */ /* 0x000fc800078efcff */
[----:B------:R-:W-:-:S13]  /*61d0*/  ISETP.NE.AND P0, PT, R7, 0x3, PT ;  /* 0x000000030700780c */ /* 0x000fda0003f05270 */
[----:B------:R-:W-:Y:S05]  /*61e0*/  @!P0 BRA `(.L_x_122) ;  /* 0x0000000000048947 */ /* 0x000fea0003800000 */
[----:B------:R-:W-:Y:S01]  /*61f0*/  BPT.TRAP 0x1 ;  /* 0x000000040000795c */ /* 0x000fe20000300000 */
.L_x_122:
[----:B------:R-:W0:Y:S01]  /*6200*/  S2R R3, SR_CgaCtaId ;  /* 0x0000000000037919 */ /* 0x000e220000008800 */
[----:B------:R-:W-:Y:S02]  /*6210*/  MOV R0, 0x400 ;  /* 0x0000040000007802 */ /* 0x000fe40000000f00 */
[----:B------:R-:W-:Y:S02]  /*6220*/  SHF.L.U32 R2, R12, 0x1f, RZ ;  /* 0x0000001f0c027819 */ /* 0x000fe400000006ff */
[----:B0-----:R-:W-:-:S05]  /*6230*/  LEA R0, R3, R0, 0x18 ;  /* 0x0000000003007211 */ /* 0x001fca00078ec0ff */
[----:B------:R-:W-:-:S04]  /*6240*/  VIADD R0, R0, 0x38 ;  /* 0x0000003800007836 */ /* 0x000fc80000000000 */
[C---:B------:R-:W-:Y:S02]  /*6250*/  IMAD R5, R15.reuse, 0x8, R0 ;  /* 0x000000080f057824 */ /* 0x040fe400078e0200 */
[----:B------:R-:W-:Y:S02]  /*6260*/  VIADD R15, R15, 0x1 ;  /* 0x000000010f0f7836 */ /* 0x000fe40000000000 */
[----:B------:R-:W0:Y:S03]  /*6270*/  SYNCS.PHASECHK.TRANS64.TRYWAIT P0, [R5+URZ], R2 ;  /* 0x00000002050075a7 */ /* 0x000e26000800017f */
[----:B------:R-:W-:-:S04]  /*6280*/  ISETP.NE.AND P1, PT, R15, 0x7, PT ;  /* 0x000000070f00780c */ /* 0x000fc80003f25270 */
[----:B------:R-:W-:Y:S02]  /*6290*/  SEL R3, RZ, 0x1, P1 ;  /* 0x00000001ff037807 */ /* 0x000fe40000800000 */
[----:B------:R-:W-:Y:S02]  /*62a0*/  SEL R15, R15, RZ, P1 ;  /* 0x000000ff0f0f7207 */ /* 0x000fe40000800000 */
[----:B------:R-:W-:-:S03]  /*62b0*/  LOP3.LUT R12, R12, R3, RZ, 0x3c, !PT ;  /* 0x000000030c0c7212 */ /* 0x000fc600078e3cff */
[----:B------:R-:W-:Y:S01]  /*62c0*/  IMAD R7, R15, 0x8, R0 ;  /* 0x000000080f077824 */ /* 0x000fe200078e0200 */
[----:B------:R-:W-:Y:S01]  /*62d0*/  SHF.L.U32 R4, R12, 0x1f, RZ ;  /* 0x0000001f0c047819 */ /* 0x000fe200000006ff */
[----:B0-----:R-:W-:Y:S06]  /*62e0*/  @!P0 BRA `(.L_x_123) ;  /* 0x0000000400848947 */ /* 0x001fec0003800000 */
.L_x_139:
[----:B------:R-:W1:Y:S01]  /*62f0*/  SYNCS.PHASECHK.TRANS64.TRYWAIT P0, [R7+URZ], R4 ;  /* 0x00000004070075a7 */ /* 0x000e62000800017f */
[----:B0-----:R-:W-:-:S05]  /*6300*/  VIADD R2, R15, 0x1 ;  /* 0x000000010f027836 */ /* 0x001fca0000000000 */
[----:B------:R-:W-:-:S04]  /*6310*/  ISETP.NE.AND P1, PT, R2, 0x7, PT ;  /* 0x000000070200780c */ /* 0x000fc80003f25270 */
[----:B------:R-:W-:Y:S02]  /*6320*/  SEL R3, RZ, 0x1, P1 ;  /* 0x00000001ff037807 */ /* 0x000fe40000800000 */
[----:B------:R-:W-:Y:S02]  /*6330*/  SEL R9, R2, RZ, P1 ;  /* 0x000000ff02097207 */ /* 0x000fe40000800000 */
[----:B------:R-:W-:-:S03]  /*6340*/  LOP3.LUT R12, R12, R3, RZ, 0x3c, !PT ;  /* 0x000000030c0c7212 */ /* 0x000fc600078e3cff */
[----:B------:R-:W-:Y:S01]  /*6350*/  IMAD R6, R9, 0x8, R0 ;  /* 0x0000000809067824 */ /* 0x000fe200078e0200 */
[----:B------:R-:W-:Y:S01]  /*6360*/  SHF.L.U32 R5, R12, 0x1f, RZ ;  /* 0x0000001f0c057819 */ /* 0x000fe200000006ff */
[----:B-1----:R-:W-:Y:S06]  /*6370*/  @!P0 BRA `(.L_x_124) ;  /* 0x0000000400748947 */ /* 0x002fec0003800000 */
.L_x_140:
[----:B------:R-:W1:Y:S01]  /*6380*/  SYNCS.PHASECHK.TRANS64.TRYWAIT P0, [R6+URZ], R5 ;  /* 0x00000005060075a7 */ /* 0x000e62000800017f */
[----:B------:R-:W-:-:S05]  /*6390*/  VIADD R2, R9, 0x1 ;  /* 0x0000000109027836 */ /* 0x000fca0000000000 */
[----:B------:R-:W-:-:S04]  /*63a0*/  ISETP.NE.AND P1, PT, R2, 0x7, PT ;  /* 0x000000070200780c */ /* 0x000fc80003f25270 */
[----:B------:R-:W-:Y:S02]  /*63b0*/  SEL R3, RZ, 0x1, P1 ;  /* 0x00000001ff037807 */ /* 0x000fe40000800000 */
[----:B0-----:R-:W-:Y:S02]  /*63c0*/  SEL R7, R2, RZ, P1 ;  /* 0x000000ff02077207 */ /* 0x001fe40000800000 */
[----:B------:R-:W-:-:S03]  /*63d0*/  LOP3.LUT R12, R12, R3, RZ, 0x3c, !PT ;  /* 0x000000030c0c7212 */ /* 0x000fc600078e3cff */
[----:B------:R-:W-:Y:S01]  /*63e0*/  IMAD R9, R7, 0x8, R0 ;  /* 0x0000000807097824 */ /* 0x000fe200078e0200 */
[----:B------:R-:W-:Y:S01]  /*63f0*/  SHF.L.U32 R4, R12, 0x1f, RZ ;  /* 0x0000001f0c047819 */ /* 0x000fe200000006ff */
[----:B-1----:R-:W-:Y:S06]  /*6400*/  @!P0 BRA `(.L_x_125) ;  /* 0x0000000400648947 */ /* 0x002fec0003800000 */
.L_x_141:
[----:B------:R-:W1:Y:S01]  /*6410*/  SYNCS.PHASECHK.TRANS64.TRYWAIT P0, [R9+URZ], R4 ;  /* 0x00000004090075a7 */ /* 0x000e62000800017f */
[----:B------:R-:W-:-:S05]  /*6420*/  VIADD R2, R7, 0x1 ;  /* 0x0000000107027836 */ /* 0x000fca0000000000 */
[----:B------:R-:W-:-:S04]  /*6430*/  ISETP.NE.AND P1, PT, R2, 0x7, PT ;  /* 0x000000070200780c */ /* 0x000fc80003f25270 */
[----:B------:R-:W-:Y:S02]  /*6440*/  SEL R3, RZ, 0x1, P1 ;  /* 0x00000001ff037807 */ /* 0x000fe40000800000 */
[----:B------:R-:W-:Y:S02]  /*6450*/  SEL R7, R2, RZ, P1 ;  /* 0x000000ff02077207 */ /* 0x000fe40000800000 */
[----:B------:R-:W-:-:S03]  /*6460*/  LOP3.LUT R12, R12, R3, RZ, 0x3c, !PT ;  /* 0x000000030c0c7212 */ /* 0x000fc600078e3cff */
[----:B------:R-:W-:Y:S01]  /*6470*/  IMAD R8, R7, 0x8, R0 ;  /* 0x0000000807087824 */ /* 0x000fe200078e0200 */
[----:B0-----:R-:W-:Y:S01]  /*6480*/  SHF.L.U32 R5, R12, 0x1f, RZ ;  /* 0x0000001f0c057819 */ /* 0x001fe200000006ff */
[----:B-1----:R-:W-:Y:S06]  /*6490*/  @!P0 BRA `(.L_x_126) ;  /* 0x0000000400548947 */ /* 0x002fec0003800000 */
.L_x_142:
[----:B------:R-:W1:Y:S01]  /*64a0*/  SYNCS.PHASECHK.TRANS64.TRYWAIT P0, [R8+URZ], R5 ;  /* 0x00000005080075a7 */ /* 0x000e62000800017f */
[----:B------:R-:W-:-:S05]  /*64b0*/  VIADD R2, R7, 0x1 ;  /* 0x0000000107027836 */ /* 0x000fca0000000000 */
[----:B------:R-:W-:-:S04]  /*64c0*/  ISETP.NE.AND P1, PT, R2, 0x7, PT ;  /* 0x000000070200780c */ /* 0x000fc80003f25270 */
[----:B------:R-:W-:Y:S02]  /*64d0*/  SEL R3, RZ, 0x1, P1 ;  /* 0x00000001ff037807 */ /* 0x000fe40000800000 */
[----:B------:R-:W-:Y:S02]  /*64e0*/  SEL R7, R2, RZ, P1 ;  /* 0x000000ff02077207 */ /* 0x000fe40000800000 */
[----:B0-----:R-:W-:-:S03]  /*64f0*/  LOP3.LUT R9, R12, R3, RZ, 0x3c, !PT ;  /* 0x000000030c097212 */ /* 0x001fc600078e3cff */
[----:B------:R-:W-:Y:S01]  /*6500*/  IMAD R11, R7, 0x8, R0 ;  /* 0x00000008070b7824 */ /* 0x000fe200078e0200 */
[----:B------:R-:W-:Y:S01]  /*6510*/  SHF.L.U32 R6, R9, 0x1f, RZ ;  /* 0x0000001f09067819 */ /* 0x000fe200000006ff */
[----:B-1----:R-:W-:Y:S06]  /*6520*/  @!P0 BRA `(.L_x_127) ;  /* 0x0000000400448947 */ /* 0x002fec0003800000 */
.L_x_143:
[----:B------:R-:W1:Y:S01]  /*6530*/  SYNCS.PHASECHK.TRANS64.TRYWAIT P0, [R11+URZ], R6 ;  /* 0x000000060b0075a7 */ /* 0x000e62000800017f */
[----:B------:R-:W-:-:S05]  /*6540*/  VIADD R2, R7, 0x1 ;  /* 0x0000000107027836 */ /* 0x000fca0000000000 */
[----:B------:R-:W-:-:S04]  /*6550*/  ISETP.NE.AND P1, PT, R2, 0x7, PT ;  /* 0x000000070200780c */ /* 0x000fc80003f25270 */
[----:B------:R-:W-:Y:S02]  /*6560*/  SEL R4, RZ, 0x1, P1 ;  /* 0x00000001ff047807 */ /* 0x000fe40000800000 */
[----:B------:R-:W-:Y:S02]  /*6570*/  SEL R3, R2, RZ, P1 ;  /* 0x000000ff02037207 */ /* 0x000fe40000800000 */
[----:B------:R-:W-:Y:S01]  /*6580*/  LOP3.LUT R4, R9, R4, RZ, 0x3c, !PT ;  /* 0x0000000409047212 */ /* 0x000fe200078e3cff */
[----:B-1----:R-:W-:Y:S06]  /*6590*/  @!P0 BRA `(.L_x_128) ;  /* 0x00000004003c8947 */ /* 0x002fec0003800000 */
.L_x_144:
[----:B------:R-:W-:Y:S01]  /*65a0*/  IMAD R3, R3, 0x8, R0 ;  /* 0x0000000803037824 */ /* 0x000fe200078e0200 */
[----:B------:R-:W-:-:S07]  /*65b0*/  SHF.L.U32 R0, R4, 0x1f, RZ ;  /* 0x0000001f04007819 */ /* 0x000fce00000006ff */
.L_x_129:
[----:B--2---:R2:W3:Y:S02]  /*65c0*/  SYNCS.PHASECHK.TRANS64.TRYWAIT P0, [R3+URZ], R0 ;  /* 0x00000000030075a7 */ /* 0x0044e4000800017f */
[----:B---3--:R-:W-:Y:S05]  /*65d0*/  @!P0 NANOSLEEP.SYNCS 0x989680 ;  /* 0x009896800000895d */ /* 0x008fea0003900000 */
[----:B------:R-:W3:Y:S02]  /*65e0*/  @!P0 SYNCS.PHASECHK.TRANS64 P0, [R3+URZ], R0 ;  /* 0x00000000030085a7 */ /* 0x000ee4000800007f */
[----:B---3--:R-:W-:Y:S05]  /*65f0*/  @!P0 BRA `(.L_x_129) ;  /* 0xfffffffc00f08947 */ /* 0x008fea000383ffff */
.L_x_121:
[----:B------:R-:W-:Y:S05]  /*6600*/  BSYNC B0 ;  /* 0x0000000000007941 */ /* 0x000fea0003800000 */
.L_x_120:
[----:B------:R-:W-:Y:S05]  /*6610*/  EXIT ;  /* 0x000000000000794d */ /* 0x000fea0003800000 */
.L_x_15:
[----:B0-----:R-:W-:-:S04]  /*6620*/  IMAD.U32 R15, RZ, RZ, UR15 ;  /* 0x0000000fff0f7e24 */ /* 0x001fc8000f8e00ff */
[----:B------:R0:W1:Y:S03]  /*6630*/  SYNCS.PHASECHK.TRANS64.TRYWAIT P0, [R15+URZ+-0x8], R14 ;  /* 0xfffff80e0f0075a7 */ /* 0x000066000800017f */
[----:B-1----:R-:W-:Y:S05]  /*6640*/  @!P0 NANOSLEEP.SYNCS 0x989680 ;  /* 0x009896800000895d */ /* 0x002fea0003900000 */
[----:B------:R-:W1:Y:S02]  /*6650*/  @!P0 SYNCS.PHASECHK.TRANS64 P0, [R15+URZ+-0x8], R14 ;  /* 0xfffff80e0f0085a7 */ /* 0x000e64000800007f */
[----:B-1----:R-:W-:Y:S05]  /*6660*/  @!P0 BRA `(.L_x_15) ;  /* 0xfffffffc00ec8947 */ /* 0x002fea000383ffff */
[----:B------:R-:W-:Y:S05]  /*6670*/  BRA `(.L_x_130) ;  /* 0xffffffac00b47947 */ /* 0x000fea000383ffff */
.L_x_20:
[----:B-1----:R-:W-:-:S04]  /*6680*/  IMAD.U32 R15, RZ, RZ, UR6 ;  /* 0x00000006ff0f7e24 */ /* 0x002fc8000f8e00ff */
[----:B------:R1:W2:Y:S03]  /*6690*/  SYNCS.PHASECHK.TRANS64.TRYWAIT P0, [R15+URZ], R14 ;  /* 0x0000000e0f0075a7 */ /* 0x0002a6000800017f */
[----:B--2---:R-:W-:Y:S05]  /*66a0*/  @!P0 NANOSLEEP.SYNCS 0x989680 ;  /* 0x009896800000895d */ /* 0x004fea0003900000 */
[----:B------:R-:W2:Y:S02]  /*66b0*/  @!P0 SYNCS.PHASECHK.TRANS64 P0, [R15+URZ], R14 ;  /* 0x0000000e0f0085a7 */ /* 0x000ea4000800007f */
[----:B--2---:R-:W-:Y:S05]  /*66c0*/  @!P0 BRA `(.L_x_20) ;  /* 0xfffffffc00ec8947 */ /* 0x004fea000383ffff */
[----:B------:R-:W-:Y:S05]  /*66d0*/  BRA `(.L_x_19) ;  /* 0xffffffb0005c7947 */ /* 0x000fea000383ffff */
.L_x_26:
[----:B-1----:R-:W-:-:S04]  /*66e0*/  IMAD.U32 R16, RZ, RZ, UR9 ;  /* 0x00000009ff107e24 */ /* 0x002fc8000f8e00ff */
[----:B------:R1:W2:Y:S03]  /*66f0*/  SYNCS.PHASECHK.TRANS64.TRYWAIT P0, [R16+URZ], R15 ;  /* 0x0000000f100075a7 */ /* 0x0002a6000800017f */
[----:B--2---:R-:W-:Y:S05]  /*6700*/  @!P0 NANOSLEEP.SYNCS 0x989680 ;  /* 0x009896800000895d */ /* 0x004fea0003900000 */
[----:B------:R-:W2:Y:S02]  /*6710*/  @!P0 SYNCS.PHASECHK.TRANS64 P0, [R16+URZ], R15 ;  /* 0x0000000f100085a7 */ /* 0x000ea4000800007f */
[----:B--2---:R-:W-:Y:S05]  /*6720*/  @!P0 BRA `(.L_x_26) ;  /* 0xfffffffc00ec8947 */ /* 0x004fea000383ffff */
[----:B------:R-:W-:Y:S05]  /*6730*/  BRA `(.L_x_25) ;  /* 0xffffffb4009c7947 */ /* 0x000fea000383ffff */
.L_x_34:
[----:B0-----:R-:W-:-:S04]  /*6740*/  IMAD.U32 R15, RZ, RZ, UR15 ;  /* 0x0000000fff0f7e24 */ /* 0x001fc8000f8e00ff */
[----:B------:R0:W1:Y:S03]  /*6750*/  SYNCS.PHASECHK.TRANS64.TRYWAIT P0, [R15+URZ+0x8], R14 ;  /* 0x0000080e0f0075a7 */ /* 0x000066000800017f */
[----:B-1----:R-:W-:Y:S05]  /*6760*/  @!P0 NANOSLEEP.SYNCS 0x989680 ;  /* 0x009896800000895d */ /* 0x002fea0003900000 */
[----:B------:R-:W1:Y:S02]  /*6770*/  @!P0 SYNCS.PHASECHK.TRANS64 P0, [R15+URZ+0x8], R14 ;  /* 0x0000080e0f0085a7 */ /* 0x000e64000800007f */
[----:B-1----:R-:W-:Y:S05]  /*6780*/  @!P0 BRA `(.L_x_34) ;  /* 0xfffffffc00ec8947 */ /* 0x002fea000383ffff */
[----:B------:R-:W-:Y:S05]  /*6790*/  BRA `(.L_x_131) ;  /* 0xffffffbc00d07947 */ /* 0x000fea000383ffff */
.L_x_107:
[----:B------:R-:W-:Y:S01]  /*67a0*/  BSSY B1, `(.L_x_132) ;  /* 0x0000006000017945 */ /* 0x000fe20003800000 */
[----:B------:R-:W-:-:S07]  /*67b0*/  IMAD.MOV.U32 R10, RZ, RZ, -0x1 ;  /* 0xffffffffff0a7424 */ /* 0x000fce00078e00ff */
[----:B------:R-:W-:Y:S05]  /*67c0*/  WARPSYNC.COLLECTIVE R10, `(.L_x_133) ;  /* 0x000000000a0c7348 */ /* 0x000fea0003c00000 */
[----:B------:R-:W-:Y:S02]  /*67d0*/  ELECT P1, UR62, PT ;  /* 0x00000000003e782f */ /* 0x000fe40003820000 */
[----:B------:R-:W-:Y:S01]  /*67e0*/  MOV R10, UR62 ;  /* 0x0000003e000a7c02 */ /* 0x000fe20008000f00 */
[----:B------:R-:W-:Y:S10]  /*67f0*/  ENDCOLLECTIVE ;  /* 0x000000000000791b */ /* 0x000ff40003800000 */
.L_x_133:
[----:B------:R-:W-:Y:S05]  /*6800*/  BSYNC B1 ;  /* 0x0000000000017941 */ /* 0x000fea0003800000 */
.L_x_132:
[----:B------:R-:W-:Y:S05]  /*6810*/  BRA `(.L_x_134) ;  /* 0xffffffec00a07947 */ /* 0x000fea000383ffff */
.L_x_110:
[----:B-1----:R1:W2:Y:S02]  /*6820*/  SYNCS.PHASECHK.TRANS64.TRYWAIT P1, [R19+URZ+0x38], R10 ;  /* 0x0000380a130075a7 */ /* 0x0022a4000802017f */
[----:B--2---:R-:W-:Y:S05]  /*6830*/  @!P1 NANOSLEEP.SYNCS 0x989680 ;  /* 0x009896800000995d */ /* 0x004fea0003900000 */
[----:B------:R-:W2:Y:S02]  /*6840*/  @!P1 SYNCS.PHASECHK.TRANS64 P1, [R19+URZ+0x38], R10 ;  /* 0x0000380a130095a7 */ /* 0x000ea4000802007f */
[----:B--2---:R-:W-:Y:S05]  /*6850*/  @!P1 BRA `(.L_x_110) ;  /* 0xfffffffc00f09947 */ /* 0x004fea000383ffff */
[----:B------:R-:W-:Y:S05]  /*6860*/  BRA `(.L_x_135) ;  /* 0xffffffec00d47947 */ /* 0x000fea000383ffff */
.L_x_119:
[----:B------:R-:W-:Y:S01]  /*6870*/  BSSY B0, `(.L_x_136) ;  /* 0x0000006000007945 */ /* 0x000fe20003800000 */
[----:B------:R-:W-:-:S07]  /*6880*/  IMAD.MOV.U32 R10, RZ, RZ, -0x1 ;  /* 0xffffffffff0a7424 */ /* 0x000fce00078e00ff */
[----:B------:R-:W-:Y:S05]  /*6890*/  WARPSYNC.COLLECTIVE R10, `(.L_x_137) ;  /* 0x000000000a0c7348 */ /* 0x000fea0003c00000 */
[----:B------:R-:W-:Y:S02]  /*68a0*/  ELECT P1, UR62, PT ;  /* 0x00000000003e782f */ /* 0x000fe40003820000 */
[----:B------:R-:W-:Y:S01]  /*68b0*/  MOV R10, UR62 ;  /* 0x0000003e000a7c02 */ /* 0x000fe20008000f00 */
[----:B------:R-:W-:Y:S10]  /*68c0*/  ENDCOLLECTIVE ;  /* 0x000000000000791b */ /* 0x000ff40003800000 */
.L_x_137:
[----:B------:R-:W-:Y:S05]  /*68d0*/  BSYNC B0 ;  /* 0x0000000000007941 */ /* 0x000fea0003800000 */
.L_x_136:
[----:B------:R-:W-:Y:S01]  /*68e0*/  PLOP3.LUT P0, PT, P1, PT, PT, 0x80, 0x0 ;  /* 0x000000000000781c */ /* 0x000fe20000f0f070 */
[----:B------:R-:W-:-:S12]  /*68f0*/  BRA `(.L_x_138) ;  /* 0xfffffff800287947 */ /* 0x000fd8000383ffff */
.L_x_123:
[----:B0-----:R0:W1:Y:S02]  /*6900*/  SYNCS.PHASECHK.TRANS64.TRYWAIT P0, [R5+URZ], R2 ;  /* 0x00000002050075a7 */ /* 0x001064000800017f */
[----:B-1----:R-:W-:Y:S05]  /*6910*/  @!P0 NANOSLEEP.SYNCS 0x989680 ;  /* 0x009896800000895d */ /* 0x002fea0003900000 */
[----:B------:R-:W1:Y:S02]  /*6920*/  @!P0 SYNCS.PHASECHK.TRANS64 P0, [R5+URZ], R2 ;  /* 0x00000002050085a7 */ /* 0x000e64000800007f */
[----:B-1----:R-:W-:Y:S05]  /*6930*/  @!P0 BRA `(.L_x_123) ;  /* 0xfffffffc00f08947 */ /* 0x002fea000383ffff */
[----:B------:R-:W-:Y:S05]  /*6940*/  BRA `(.L_x_139) ;  /* 0xfffffff800687947 */ /* 0x000fea000383ffff */
.L_x_124:
[----:B0-----:R0:W1:Y:S02]  /*6950*/  SYNCS.PHASECHK.TRANS64.TRYWAIT P0, [R7+URZ], R4 ;  /* 0x00000004070075a7 */ /* 0x001064000800017f */
[----:B-1----:R-:W-:Y:S05]  /*6960*/  @!P0 NANOSLEEP.SYNCS 0x989680 ;  /* 0x009896800000895d */ /* 0x002fea0003900000 */
[----:B------:R-:W1:Y:S02]  /*6970*/  @!P0 SYNCS.PHASECHK.TRANS64 P0, [R7+URZ], R4 ;  /* 0x00000004070085a7 */ /* 0x000e64000800007f */
[----:B-1----:R-:W-:Y:S05]  /*6980*/  @!P0 BRA `(.L_x_124) ;  /* 0xfffffffc00f08947 */ /* 0x002fea000383ffff */
[----:B------:R-:W-:Y:S05]  /*6990*/  BRA `(.L_x_140) ;  /* 0xfffffff800787947 */ /* 0x000fea000383ffff */
.L_x_125:
[----:B0-----:R0:W1:Y:S02]  /*69a0*/  SYNCS.PHASECHK.TRANS64.TRYWAIT P0, [R6+URZ], R5 ;  /* 0x00000005060075a7 */ /* 0x001064000800017f */
[----:B-1----:R-:W-:Y:S05]  /*69b0*/  @!P0 NANOSLEEP.SYNCS 0x989680 ;  /* 0x009896800000895d */ /* 0x002fea0003900000 */
[----:B------:R-:W1:Y:S02]  /*69c0*/  @!P0 SYNCS.PHASECHK.TRANS64 P0, [R6+URZ], R5 ;  /* 0x00000005060085a7 */ /* 0x000e64000800007f */
[----:B-1----:R-:W-:Y:S05]  /*69d0*/  @!P0 BRA `(.L_x_125) ;  /* 0xfffffffc00f08947 */ /* 0x002fea000383ffff */
[----:B------:R-:W-:Y:S05]  /*69e0*/  BRA `(.L_x_141) ;  /* 0xfffffff800887947 */ /* 0x000fea000383ffff */
.L_x_126:
[----:B0-----:R0:W1:Y:S02]  /*69f0*/  SYNCS.PHASECHK.TRANS64.TRYWAIT P0, [R9+URZ], R4 ;  /* 0x00000004090075a7 */ /* 0x001064000800017f */
[----:B-1----:R-:W-:Y:S05]  /*6a00*/  @!P0 NANOSLEEP.SYNCS 0x989680 ;  /* 0x009896800000895d */ /* 0x002fea0003900000 */
[----:B------:R-:W1:Y:S02]  /*6a10*/  @!P0 SYNCS.PHASECHK.TRANS64 P0, [R9+URZ], R4 ;  /* 0x00000004090085a7 */ /* 0x000e64000800007f */
[----:B-1----:R-:W-:Y:S05]  /*6a20*/  @!P0 BRA `(.L_x_126) ;  /* 0xfffffffc00f08947 */ /* 0x002fea000383ffff */
[----:B------:R-:W-:Y:S05]  /*6a30*/  BRA `(.L_x_142) ;  /* 0xfffffff800987947 */ /* 0x000fea000383ffff */
.L_x_127:
[----:B0-----:R0:W1:Y:S02]  /*6a40*/  SYNCS.PHASECHK.TRANS64.TRYWAIT P0, [R8+URZ], R5 ;  /* 0x00000005080075a7 */ /* 0x001064000800017f */
[----:B-1----:R-:W-:Y:S05]  /*6a50*/  @!P0 NANOSLEEP.SYNCS 0x989680 ;  /* 0x009896800000895d */ /* 0x002fea0003900000 */
[----:B------:R-:W1:Y:S02]  /*6a60*/  @!P0 SYNCS.PHASECHK.TRANS64 P0, [R8+URZ], R5 ;  /* 0x00000005080085a7 */ /* 0x000e64000800007f */
[----:B-1----:R-:W-:Y:S05]  /*6a70*/  @!P0 BRA `(.L_x_127) ;  /* 0xfffffffc00f08947 */ /* 0x002fea000383ffff */
[----:B------:R-:W-:Y:S05]  /*6a80*/  BRA `(.L_x_143) ;  /* 0xfffffff800a87947 */ /* 0x000fea000383ffff */
.L_x_128:
[----:B-1----:R1:W2:Y:S02]  /*6a90*/  SYNCS.PHASECHK.TRANS64.TRYWAIT P0, [R11+URZ], R6 ;  /* 0x000000060b0075a7 */ /* 0x0022a4000800017f */
[----:B--2---:R-:W-:Y:S05]  /*6aa0*/  @!P0 NANOSLEEP.SYNCS 0x989680 ;  /* 0x009896800000895d */ /* 0x004fea0003900000 */
[----:B------:R-:W2:Y:S02]  /*6ab0*/  @!P0 SYNCS.PHASECHK.TRANS64 P0, [R11+URZ], R6 ;  /* 0x000000060b0085a7 */ /* 0x000ea4000800007f */
[----:B--2---:R-:W-:Y:S05]  /*6ac0*/  @!P0 BRA `(.L_x_128) ;  /* 0xfffffffc00f08947 */ /* 0x004fea000383ffff */
[----:B------:R-:W-:Y:S05]  /*6ad0*/  BRA `(.L_x_144) ;  /* 0xfffffff800b07947 */ /* 0x000fea000383ffff */
.L_x_145:
[----:B------:R-:W-:-:S00]  /*6ae0*/  BRA `(.L_x_145) ;  /* 0xfffffffc00fc7947 */ /* 0x000fc0000383ffff */
[----:B------:R-:W-:-:S00]  /*6af0*/  NOP ;  /* 0x0000000000007918 */ /* 0x000fc00000000000 */
        /* <DEDUP_REMOVED lines=8> */
.L_x_146:


//--------------------- .nv.shared._ZN7cutlass13device_kernelINS_4gemm6kernel13GemmUniversalIN4cute5tupleIJiiiiEEENS1_10collective13CollectiveMmaINS1_37MainloopSm90TmaGmmaWarpSpecializedFP8ILi7ENS5_IJNS4_1CILi1EEESB_SB_EEENS1_32KernelTmaWarpSpecializedPingpongEEENS5_IJNSA_ILi64EEESF_NSA_ILi32EEEEEENS_12float_e5m2_tENS5_IJlSB_lEEESI_SJ_NS4_8TiledMMAINS4_8MMA_AtomIJNS4_4SM904GMMA30MMA_64x64x32_F32E5M2E5M2_SS_TNILNSN_7ScaleInE1ELSP_1EEEEEENS4_6LayoutISC_NS5_IJNSA_ILi0EEEST_ST_EEEEENS5_IJNS4_10UnderscoreESW_SW_EEEEENS4_13SM90_TMA_LOADENS4_14ComposedLayoutINS4_7SwizzleILi1ELi4ELi3EEENS4_18smem_ptr_flag_bitsILi8EEENSS_INS5_IJNSA_ILi8EEESG_EEENS5_IJSG_SB_EEEEEEEvNS4_8identityESZ_S19_vS1A_EENS_8epilogue10collective6detail29Sm90TmaWarpSpecializedAdapterINS1D_15DefaultEpilogueISI_SJ_SJ_NS1C_6thread17LinearCombinationISI_Li1EffLNS1H_9ScaleType4KindE0ELNS_15FloatRoundStyleE2ESI_EENS1_15EpilogueDefaultEEEEEvvEEEEvNT_6ParamsE --------------------------
	.section	.nv.shared._ZN7cutlass13device_kernelINS_4gemm6kernel13GemmUniversalIN4cute5tupleIJiiiiEEENS1_10collective13CollectiveMmaINS1_37MainloopSm90TmaGmmaWarpSpecializedFP8ILi7ENS5_IJNS4_1CILi1EEESB_SB_EEENS1_32KernelTmaWarpSpecializedPingpongEEENS5_IJNSA_ILi64EEESF_NSA_ILi32EEEEEENS_12float_e5m2_tENS5_IJlSB_lEEESI_SJ_NS4_8TiledMMAINS4_8MMA_AtomIJNS4_4SM904GMMA30MMA_64x64x32_F32E5M2E5M2_SS_TNILNSN_7ScaleInE1ELSP_1EEEEEENS4_6LayoutISC_NS5_IJNSA_ILi0EEEST_ST_EEEEENS5_IJNS4_10UnderscoreESW_SW_EEEEENS4_13SM90_TMA_LOADENS4_14ComposedLayoutINS4_7SwizzleILi1ELi4ELi3EEENS4_18smem_ptr_flag_bitsILi8EEENSS_INS5_IJNSA_ILi8EEESG_EEENS5_IJSG_SB_EEEEEEEvNS4_8identityESZ_S19_vS1A_EENS_8epilogue10collective6detail29Sm90TmaWarpSpecializedAdapterINS1D_15DefaultEpilogueISI_SJ_SJ_NS1C_6thread17LinearCombinationISI_Li1EffLNS1H_9ScaleType4KindE0ELNS_15FloatRoundStyleE2ESI_EENS1_15EpilogueDefaultEEEEEvvEEEEvNT_6ParamsE,"aw",@nobits
	.sectionflags	@""
	.align	16
	.zero		1024


//--------------------- .nv.shared.reserved.0     --------------------------
	.section	.nv.shared.reserved.0,"aw",@nobits
	.weak		__nv_reservedSMEM_offset_0_alias
	.size		__nv_reservedSMEM_offset_0_alias, 0, 0
	.other		__nv_reservedSMEM_offset_0_alias,@"STO_CUDA_RESERVED_SHARED STV_DEFAULT"
__nv_reservedSMEM_offset_0_alias:
	.zero		0


//--------------------- .nv.global                --------------------------
	.section	.nv.global,"aw",@nobits
.nv.global:
	.type		_ZN40_INTERNAL_f5a453e8_4_k_cu_dc40c0b4_289364cute1_E,@object
	.size		_ZN40_INTERNAL_f5a453e8_4_k_cu_dc40c0b4_289364cute1_E,(_ZN40_INTERNAL_f5a453e8_4_k_cu_dc40c0b4_289364cuda3std3__45__cpo6cbeginE - _ZN40_INTERNAL_f5a453e8_4_k_cu_dc40c0b4_289364cute1_E)
_ZN40_INTERNAL_f5a453e8_4_k_cu_dc40c0b4_289364cute1_E:
	.zero		1
	.type		_ZN40_INTERNAL_f5a453e8_4_k_cu_dc40c0b4_289364cuda3std3__45__cpo6cbeginE,@object
	.size		_ZN40_INTERNAL_f5a453e8_4_k_cu_dc40c0b4_289364cuda3std3__45__cpo6cbeginE,(_ZN40_INTERNAL_f5a453e8_4_k_cu_dc40c0b4_289364cuda3std3__48in_placeE - _ZN40_INTERNAL_f5a453e8_4_k_cu_dc40c0b4_289364cuda3std3__45__cpo6cbeginE)
_ZN40_INTERNAL_f5a453e8_4_k_cu_dc40c0b4_289364cuda3std3__45__cpo6cbeginE:
	.zero		1
	.type		_ZN40_INTERNAL_f5a453e8_4_k_cu_dc40c0b4_289364cuda3std3__48in_placeE,@object
	.size		_ZN40_INTERNAL_f5a453e8_4_k_cu_dc40c0b4_289364cuda3std3__48in_placeE,(_ZN40_INTERNAL_f5a453e8_4_k_cu_dc40c0b4_289364cuda3std6ranges3__45__cpo9iter_moveE - _ZN40_INTERNAL_f5a453e8_4_k_cu_dc40c0b4_289364cuda3std3__48in_placeE)
_ZN40_INTERNAL_f5a453e8_4_k_cu_dc40c0b4_289364cuda3std3__48in_placeE:
	.zero		1
	.type		_ZN40_INTERNAL_f5a453e8_4_k_cu_dc40c0b4_289364cuda3std6ranges3__45__cpo9iter_moveE,@object
	.size		_ZN40_INTERNAL_f5a453e8_4_k_cu_dc40c0b4_289364cuda3std6ranges3__45__cpo9iter_moveE,(_ZN40_INTERNAL_f5a453e8_4_k_cu_dc40c0b4_289364cuda3std3__45__cpo5beginE - _ZN40_INTERNAL_f5a453e8_4_k_cu_dc40c0b4_289364cuda3std6ranges3__45__cpo9iter_moveE)
_ZN40_INTERNAL_f5a453e8_4_k_cu_dc40c0b4_289364cuda3std6ranges3__45__cpo9iter_moveE:
	.zero		1
	.type		_ZN40_INTERNAL_f5a453e8_4_k_cu_dc40c0b4_289364cuda3std3__45__cpo5beginE,@object
	.size		_ZN40_INTERNAL_f5a453e8_4_k_cu_dc40c0b4_289364cuda3std3__45__cpo5beginE,(_ZN40_INTERNAL_f5a453e8_4_k_cu_dc40c0b4_289364cuda3std3__442_GLOBAL__N__f5a453e8_4_k_cu_dc40c0b4_289366ignoreE - _ZN40_INTERNAL_f5a453e8_4_k_cu_dc40c0b4_289364cuda3std3__45__cpo5beginE)
_ZN40_INTERNAL_f5a453e8_4_k_cu_dc40c0b4_289364cuda3std3__45__cpo5beginE:
	.zero		1
	.type		_ZN40_INTERNAL_f5a453e8_4_k_cu_dc40c0b4_289364cuda3std3__442_GLOBAL__N__f5a453e8_4_k_cu_dc40c0b4_289366ignoreE,@object
	.size		_ZN40_INTERNAL_f5a453e8_4_k_cu_dc40c0b4_289364cuda3std3__442_GLOBAL__N__f5a453e8_4_k_cu_dc40c0b4_289366ignoreE,(_ZN40_INTERNAL_f5a453e8_4_k_cu_dc40c0b4_289364cute7productE - _ZN40_INTERNAL_f5a453e8_4_k_cu_dc40c0b4_289364cuda3std3__442_GLOBAL__N__f5a453e8_4_k_cu_dc40c0b4_289366ignoreE)
_ZN40_INTERNAL_f5a453e8_4_k_cu_dc40c0b4_289364cuda3std3__442_GLOBAL__N__f5a453e8_4_k_cu_dc40c0b4_289366ignoreE:
	.zero		1
	.type		_ZN40_INTERNAL_f5a453e8_4_k_cu_dc40c0b4_289364cute7productE,@object
	.size		_ZN40_INTERNAL_f5a453e8_4_k_cu_dc40c0b4_289364cute7productE,(_ZN40_INTERNAL_f5a453e8_4_k_cu_dc40c0b4_289364cuda3std3__45__cpo3endE - _ZN40_INTERNAL_f5a453e8_4_k_cu_dc40c0b4_289364cute7productE)
_ZN40_INTERNAL_f5a453e8_4_k_cu_dc40c0b4_289364cute7productE:
	.zero		1
	.type		_ZN40_INTERNAL_f5a453e8_4_k_cu_dc40c0b4_289364cuda3std3__45__cpo3endE,@object
	.size		_ZN40_INTERNAL_f5a453e8_4_k_cu_dc40c0b4_289364cuda3std3__45__cpo3endE,(_ZN40_INTERNAL_f5a453e8_4_k_cu_dc40c0b4_289364cuda3std3__419piecewise_constructE - _ZN40_INTERNAL_f5a453e8_4_k_cu_dc40c0b4_289364cuda3std3__45__cpo3endE)
_ZN40_INTERNAL_f5a453e8_4_k_cu_dc40c0b4_289364cuda3std3__45__cpo3endE:
	.zero		1
	.type		_ZN40_INTERNAL_f5a453e8_4_k_cu_dc40c0b4_289364cuda3std3__419piecewise_constructE,@object
	.size		_ZN40_INTERNAL_f5a453e8_4_k_cu_dc40c0b4_289364cuda3std3__419piecewise_constructE,(_ZN40_INTERNAL_f5a453e8_4_k_cu_dc40c0b4_289364cuda3std3__45__cpo4cendE - _ZN40_INTERNAL_f5a453e8_4_k_cu_dc40c0b4_289364cuda3std3__419piecewise_constructE)
_ZN40_INTERNAL_f5a453e8_4_k_cu_dc40c0b4_289364cuda3std3__419piecewise_constructE:
	.zero		1
	.type		_ZN40_INTERNAL_f5a453e8_4_k_cu_dc40c0b4_289364cuda3std3__45__cpo4cendE,@object
	.size		_ZN40_INTERNAL_f5a453e8_4_k_cu_dc40c0b4_289364cuda3std3__45__cpo4cendE,(_ZN40_INTERNAL_f5a453e8_4_k_cu_dc40c0b4_289364cuda3std6ranges3__45__cpo4swapE - _ZN40_INTERNAL_f5a453e8_4_k_cu_dc40c0b4_289364cuda3std3__45__cpo4cendE)
_ZN40_INTERNAL_f5a453e8_4_k_cu_dc40c0b4_289364cuda3std3__45__cpo4cendE:
	.zero		1
	.type		_ZN40_INTERNAL_f5a453e8_4_k_cu_dc40c0b4_289364cuda3std6ranges3__45__cpo4swapE,@object
	.size		_ZN40_INTERNAL_f5a453e8_4_k_cu_dc40c0b4_289364cuda3std6ranges3__45__cpo4swapE,(.L_7 - _ZN40_INTERNAL_f5a453e8_4_k_cu_dc40c0b4_289364cuda3std6ranges3__45__cpo4swapE)
_ZN40_INTERNAL_f5a453e8_4_k_cu_dc40c0b4_289364cuda3std6ranges3__45__cpo4swapE:
	.zero		1
.L_7:


//--------------------- .nv.constant0._ZN7cutlass13device_kernelINS_4gemm6kernel13GemmUniversalIN4cute5tupleIJiiiiEEENS1_10collective13CollectiveMmaINS1_37MainloopSm90TmaGmmaWarpSpecializedFP8ILi7ENS5_IJNS4_1CILi1EEESB_SB_EEENS1_32KernelTmaWarpSpecializedPingpongEEENS5_IJNSA_ILi64EEESF_NSA_ILi32EEEEEENS_12float_e5m2_tENS5_IJlSB_lEEESI_SJ_NS4_8TiledMMAINS4_8MMA_AtomIJNS4_4SM904GMMA30MMA_64x64x32_F32E5M2E5M2_SS_TNILNSN_7ScaleInE1ELSP_1EEEEEENS4_6LayoutISC_NS5_IJNSA_ILi0EEEST_ST_EEEEENS5_IJNS4_10UnderscoreESW_SW_EEEEENS4_13SM90_TMA_LOADENS4_14ComposedLayoutINS4_7SwizzleILi1ELi4ELi3EEENS4_18smem_ptr_flag_bitsILi8EEENSS_INS5_IJNSA_ILi8EEESG_EEENS5_IJSG_SB_EEEEEEEvNS4_8identityESZ_S19_vS1A_EENS_8epilogue10collective6detail29Sm90TmaWarpSpecializedAdapterINS1D_15DefaultEpilogueISI_SJ_SJ_NS1C_6thread17LinearCombinationISI_Li1EffLNS1H_9ScaleType4KindE0ELNS_15FloatRoundStyleE2ESI_EENS1_15EpilogueDefaultEEEEEvvEEEEvNT_6ParamsE --------------------------
	.section	.nv.constant0._ZN7cutlass13device_kernelINS_4gemm6kernel13GemmUniversalIN4cute5tupleIJiiiiEEENS1_10collective13CollectiveMmaINS1_37MainloopSm90TmaGmmaWarpSpecializedFP8ILi7ENS5_IJNS4_1CILi1EEESB_SB_EEENS1_32KernelTmaWarpSpecializedPingpongEEENS5_IJNSA_ILi64EEESF_NSA_ILi32EEEEEENS_12float_e5m2_tENS5_IJlSB_lEEESI_SJ_NS4_8TiledMMAINS4_8MMA_AtomIJNS4_4SM904GMMA30MMA_64x64x32_F32E5M2E5M2_SS_TNILNSN_7ScaleInE1ELSP_1EEEEEENS4_6LayoutISC_NS5_IJNSA_ILi0EEEST_ST_EEEEENS5_IJNS4_10UnderscoreESW_SW_EEEEENS4_13SM90_TMA_LOADENS4_14ComposedLayoutINS4_7SwizzleILi1ELi4ELi3EEENS4_18smem_ptr_flag_bitsILi8EEENSS_INS5_IJNSA_ILi8EEESG_EEENS5_IJSG_SB_EEEEEEEvNS4_8identityESZ_S19_vS1A_EENS_8epilogue10collective6detail29Sm90TmaWarpSpecializedAdapterINS1D_15DefaultEpilogueISI_SJ_SJ_NS1C_6thread17LinearCombinationISI_Li1EffLNS1H_9ScaleType4KindE0ELNS_15FloatRoundStyleE2ESI_EENS1_15EpilogueDefaultEEEEEvvEEEEvNT_6ParamsE,"a",@progbits
	.sectionflags	@""
	.align	4
.nv.constant0._ZN7cutlass13device_kernelINS_4gemm6kernel13GemmUniversalIN4cute5tupleIJiiiiEEENS1_10collective13CollectiveMmaINS1_37MainloopSm90TmaGmmaWarpSpecializedFP8ILi7ENS5_IJNS4_1CILi1EEESB_SB_EEENS1_32KernelTmaWarpSpecializedPingpongEEENS5_IJNSA_ILi64EEESF_NSA_ILi32EEEEEENS_12float_e5m2_tENS5_IJlSB_lEEESI_SJ_NS4_8TiledMMAINS4_8MMA_AtomIJNS4_4SM904GMMA30MMA_64x64x32_F32E5M2E5M2_SS_TNILNSN_7ScaleInE1ELSP_1EEEEEENS4_6LayoutISC_NS5_IJNSA_ILi0EEEST_ST_EEEEENS5_IJNS4_10UnderscoreESW_SW_EEEEENS4_13SM90_TMA_LOADENS4_14ComposedLayoutINS4_7SwizzleILi1ELi4ELi3EEENS4_18smem_ptr_flag_bitsILi8EEENSS_INS5_IJNSA_ILi8EEESG_EEENS5_IJSG_SB_EEEEEEEvNS4_8identityESZ_S19_vS1A_EENS_8epilogue10collective6detail29Sm90TmaWarpSpecializedAdapterINS1D_15DefaultEpilogueISI_SJ_SJ_NS1C_6thread17LinearCombinationISI_Li1EffLNS1H_9ScaleType4KindE0ELNS_15FloatRoundStyleE2ESI_EENS1_15EpilogueDefaultEEEEEvvEEEEvNT_6ParamsE:
	.zero		1664


//--------------------- SYMBOLS --------------------------

	.type		.nv.reservedSmem.offset0,@object
	.size		.nv.reservedSmem.offset0,0x4
